//
// Generated by NVIDIA NVVM Compiler
//
// Compiler Build ID: CL-36424714
// Cuda compilation tools, release 13.0, V13.0.88
// Based on NVVM 20.0.0
//

.version 9.0
.target sm_100
.address_size 64

	// .globl	_Z7reduce6ILj512EEvPiS0_
.extern .shared .align 16 .b8 sdata[];

.visible .entry _Z7reduce6ILj512EEvPiS0_(
	.param .u64 .ptr .align 1 _Z7reduce6ILj512EEvPiS0__param_0,
	.param .u64 .ptr .align 1 _Z7reduce6ILj512EEvPiS0__param_1
)
{
	.reg .pred 	%p<9>;
	.reg .b32 	%r<50>;
	.reg .b64 	%rd<11>;

	ld.param.u64 	%rd2, [_Z7reduce6ILj512EEvPiS0__param_0];
	ld.param.u64 	%rd1, [_Z7reduce6ILj512EEvPiS0__param_1];
	cvta.to.global.u64 	%rd3, %rd2;
	mov.u32 	%r1, %tid.x;
	mov.u32 	%r2, %ctaid.x;
	mov.u32 	%r49, %ntid.x;
	mul.lo.s32 	%r7, %r49, %r2;
	shl.b32 	%r8, %r7, 1;
	add.s32 	%r9, %r8, %r1;
	mul.wide.u32 	%rd4, %r9, 4;
	add.s64 	%rd5, %rd3, %rd4;
	ld.global.u32 	%r10, [%rd5];
	add.s32 	%r11, %r9, %r49;
	mul.wide.u32 	%rd6, %r11, 4;
	add.s64 	%rd7, %rd3, %rd6;
	ld.global.u32 	%r12, [%rd7];
	add.s32 	%r13, %r12, %r10;
	shl.b32 	%r14, %r1, 2;
	mov.u32 	%r15, sdata;
	add.s32 	%r4, %r15, %r14;
	st.shared.u32 	[%r4], %r13;
	bar.sync 	0;
	setp.lt.u32 	%p1, %r49, 66;
	@%p1 bra 	$L__BB0_4;
$L__BB0_1:
	shr.u32 	%r6, %r49, 1;
	setp.ge.u32 	%p2, %r1, %r6;
	@%p2 bra 	$L__BB0_3;
	shl.b32 	%r16, %r6, 2;
	add.s32 	%r17, %r4, %r16;
	ld.shared.u32 	%r18, [%r17];
	ld.shared.u32 	%r19, [%r4];
	add.s32 	%r20, %r19, %r18;
	st.shared.u32 	[%r4], %r20;
$L__BB0_3:
	bar.sync 	0;
	setp.gt.u32 	%p3, %r49, 131;
	mov.u32 	%r49, %r6;
	@%p3 bra 	$L__BB0_1;
$L__BB0_4:
	setp.gt.u32 	%p4, %r1, 255;
	@%p4 bra 	$L__BB0_6;
	ld.shared.u32 	%r21, [%r4];
	ld.shared.u32 	%r22, [%r4+1024];
	add.s32 	%r23, %r22, %r21;
	st.shared.u32 	[%r4], %r23;
$L__BB0_6:
	bar.sync 	0;
	setp.gt.u32 	%p5, %r1, 127;
	@%p5 bra 	$L__BB0_8;
	ld.shared.u32 	%r24, [%r4];
	ld.shared.u32 	%r25, [%r4+512];
	add.s32 	%r26, %r25, %r24;
	st.shared.u32 	[%r4], %r26;
$L__BB0_8:
	bar.sync 	0;
	setp.gt.u32 	%p6, %r1, 63;
	@%p6 bra 	$L__BB0_10;
	ld.shared.u32 	%r27, [%r4];
	ld.shared.u32 	%r28, [%r4+256];
	add.s32 	%r29, %r28, %r27;
	st.shared.u32 	[%r4], %r29;
$L__BB0_10:
	bar.sync 	0;
	setp.gt.u32 	%p7, %r1, 31;
	@%p7 bra 	$L__BB0_13;
	ld.volatile.shared.u32 	%r30, [%r4];
	ld.volatile.shared.u32 	%r31, [%r4+128];
	add.s32 	%r32, %r31, %r30;
	st.volatile.shared.u32 	[%r4], %r32;
	ld.volatile.shared.u32 	%r33, [%r4];
	ld.volatile.shared.u32 	%r34, [%r4+64];
	add.s32 	%r35, %r34, %r33;
	st.volatile.shared.u32 	[%r4], %r35;
	ld.volatile.shared.u32 	%r36, [%r4];
	ld.volatile.shared.u32 	%r37, [%r4+32];
	add.s32 	%r38, %r37, %r36;
	st.volatile.shared.u32 	[%r4], %r38;
	ld.volatile.shared.u32 	%r39, [%r4];
	ld.volatile.shared.u32 	%r40, [%r4+16];
	add.s32 	%r41, %r40, %r39;
	st.volatile.shared.u32 	[%r4], %r41;
	ld.volatile.shared.u32 	%r42, [%r4];
	ld.volatile.shared.u32 	%r43, [%r4+8];
	add.s32 	%r44, %r43, %r42;
	st.volatile.shared.u32 	[%r4], %r44;
	ld.volatile.shared.u32 	%r45, [%r4];
	ld.volatile.shared.u32 	%r46, [%r4+4];
	add.s32 	%r47, %r46, %r45;
	st.volatile.shared.u32 	[%r4], %r47;
	setp.ne.s32 	%p8, %r1, 0;
	@%p8 bra 	$L__BB0_13;
	ld.shared.u32 	%r48, [sdata];
	cvta.to.global.u64 	%rd8, %rd1;
	mul.wide.u32 	%rd9, %r2, 4;
	add.s64 	%rd10, %rd8, %rd9;
	st.global.u32 	[%rd10], %r48;
$L__BB0_13:
	ret;

}
	// .globl	_Z7reduce6ILj256EEvPiS0_
.visible .entry _Z7reduce6ILj256EEvPiS0_(
	.param .u64 .ptr .align 1 _Z7reduce6ILj256EEvPiS0__param_0,
	.param .u64 .ptr .align 1 _Z7reduce6ILj256EEvPiS0__param_1
)
{
	.reg .pred 	%p<8>;
	.reg .b32 	%r<47>;
	.reg .b64 	%rd<11>;

	ld.param.u64 	%rd2, [_Z7reduce6ILj256EEvPiS0__param_0];
	ld.param.u64 	%rd1, [_Z7reduce6ILj256EEvPiS0__param_1];
	cvta.to.global.u64 	%rd3, %rd2;
	mov.u32 	%r1, %tid.x;
	mov.u32 	%r2, %ctaid.x;
	mov.u32 	%r46, %ntid.x;
	mul.lo.s32 	%r7, %r46, %r2;
	shl.b32 	%r8, %r7, 1;
	add.s32 	%r9, %r8, %r1;
	mul.wide.u32 	%rd4, %r9, 4;
	add.s64 	%rd5, %rd3, %rd4;
	ld.global.u32 	%r10, [%rd5];
	add.s32 	%r11, %r9, %r46;
	mul.wide.u32 	%rd6, %r11, 4;
	add.s64 	%rd7, %rd3, %rd6;
	ld.global.u32 	%r12, [%rd7];
	add.s32 	%r13, %r12, %r10;
	shl.b32 	%r14, %r1, 2;
	mov.u32 	%r15, sdata;
	add.s32 	%r4, %r15, %r14;
	st.shared.u32 	[%r4], %r13;
	bar.sync 	0;
	setp.lt.u32 	%p1, %r46, 66;
	@%p1 bra 	$L__BB1_4;
$L__BB1_1:
	shr.u32 	%r6, %r46, 1;
	setp.ge.u32 	%p2, %r1, %r6;
	@%p2 bra 	$L__BB1_3;
	shl.b32 	%r16, %r6, 2;
	add.s32 	%r17, %r4, %r16;
	ld.shared.u32 	%r18, [%r17];
	ld.shared.u32 	%r19, [%r4];
	add.s32 	%r20, %r19, %r18;
	st.shared.u32 	[%r4], %r20;
$L__BB1_3:
	bar.sync 	0;
	setp.gt.u32 	%p3, %r46, 131;
	mov.u32 	%r46, %r6;
	@%p3 bra 	$L__BB1_1;
$L__BB1_4:
	setp.gt.u32 	%p4, %r1, 127;
	@%p4 bra 	$L__BB1_6;
	ld.shared.u32 	%r21, [%r4];
	ld.shared.u32 	%r22, [%r4+512];
	add.s32 	%r23, %r22, %r21;
	st.shared.u32 	[%r4], %r23;
$L__BB1_6:
	bar.sync 	0;
	setp.gt.u32 	%p5, %r1, 63;
	@%p5 bra 	$L__BB1_8;
	ld.shared.u32 	%r24, [%r4];
	ld.shared.u32 	%r25, [%r4+256];
	add.s32 	%r26, %r25, %r24;
	st.shared.u32 	[%r4], %r26;
$L__BB1_8:
	bar.sync 	0;
	setp.gt.u32 	%p6, %r1, 31;
	@%p6 bra 	$L__BB1_11;
	ld.volatile.shared.u32 	%r27, [%r4];
	ld.volatile.shared.u32 	%r28, [%r4+128];
	add.s32 	%r29, %r28, %r27;
	st.volatile.shared.u32 	[%r4], %r29;
	ld.volatile.shared.u32 	%r30, [%r4];
	ld.volatile.shared.u32 	%r31, [%r4+64];
	add.s32 	%r32, %r31, %r30;
	st.volatile.shared.u32 	[%r4], %r32;
	ld.volatile.shared.u32 	%r33, [%r4];
	ld.volatile.shared.u32 	%r34, [%r4+32];
	add.s32 	%r35, %r34, %r33;
	st.volatile.shared.u32 	[%r4], %r35;
	ld.volatile.shared.u32 	%r36, [%r4];
	ld.volatile.shared.u32 	%r37, [%r4+16];
	add.s32 	%r38, %r37, %r36;
	st.volatile.shared.u32 	[%r4], %r38;
	ld.volatile.shared.u32 	%r39, [%r4];
	ld.volatile.shared.u32 	%r40, [%r4+8];
	add.s32 	%r41, %r40, %r39;
	st.volatile.shared.u32 	[%r4], %r41;
	ld.volatile.shared.u32 	%r42, [%r4];
	ld.volatile.shared.u32 	%r43, [%r4+4];
	add.s32 	%r44, %r43, %r42;
	st.volatile.shared.u32 	[%r4], %r44;
	setp.ne.s32 	%p7, %r1, 0;
	@%p7 bra 	$L__BB1_11;
	ld.shared.u32 	%r45, [sdata];
	cvta.to.global.u64 	%rd8, %rd1;
	mul.wide.u32 	%rd9, %r2, 4;
	add.s64 	%rd10, %rd8, %rd9;
	st.global.u32 	[%rd10], %r45;
$L__BB1_11:
	ret;

}
	// .globl	_Z7reduce6ILj128EEvPiS0_
.visible .entry _Z7reduce6ILj128EEvPiS0_(
	.param .u64 .ptr .align 1 _Z7reduce6ILj128EEvPiS0__param_0,
	.param .u64 .ptr .align 1 _Z7reduce6ILj128EEvPiS0__param_1
)
{
	.reg .pred 	%p<7>;
	.reg .b32 	%r<44>;
	.reg .b64 	%rd<11>;

	ld.param.u64 	%rd2, [_Z7reduce6ILj128EEvPiS0__param_0];
	ld.param.u64 	%rd1, [_Z7reduce6ILj128EEvPiS0__param_1];
	cvta.to.global.u64 	%rd3, %rd2;
	mov.u32 	%r1, %tid.x;
	mov.u32 	%r2, %ctaid.x;
	mov.u32 	%r43, %ntid.x;
	mul.lo.s32 	%r7, %r43, %r2;
	shl.b32 	%r8, %r7, 1;
	add.s32 	%r9, %r8, %r1;
	mul.wide.u32 	%rd4, %r9, 4;
	add.s64 	%rd5, %rd3, %rd4;
	ld.global.u32 	%r10, [%rd5];
	add.s32 	%r11, %r9, %r43;
	mul.wide.u32 	%rd6, %r11, 4;
	add.s64 	%rd7, %rd3, %rd6;
	ld.global.u32 	%r12, [%rd7];
	add.s32 	%r13, %r12, %r10;
	shl.b32 	%r14, %r1, 2;
	mov.u32 	%r15, sdata;
	add.s32 	%r4, %r15, %r14;
	st.shared.u32 	[%r4], %r13;
	bar.sync 	0;
	setp.lt.u32 	%p1, %r43, 66;
	@%p1 bra 	$L__BB2_4;
$L__BB2_1:
	shr.u32 	%r6, %r43, 1;
	setp.ge.u32 	%p2, %r1, %r6;
	@%p2 bra 	$L__BB2_3;
	shl.b32 	%r16, %r6, 2;
	add.s32 	%r17, %r4, %r16;
	ld.shared.u32 	%r18, [%r17];
	ld.shared.u32 	%r19, [%r4];
	add.s32 	%r20, %r19, %r18;
	st.shared.u32 	[%r4], %r20;
$L__BB2_3:
	bar.sync 	0;
	setp.gt.u32 	%p3, %r43, 131;
	mov.u32 	%r43, %r6;
	@%p3 bra 	$L__BB2_1;
$L__BB2_4:
	setp.gt.u32 	%p4, %r1, 63;
	@%p4 bra 	$L__BB2_6;
	ld.shared.u32 	%r21, [%r4];
	ld.shared.u32 	%r22, [%r4+256];
	add.s32 	%r23, %r22, %r21;
	st.shared.u32 	[%r4], %r23;
$L__BB2_6:
	bar.sync 	0;
	setp.gt.u32 	%p5, %r1, 31;
	@%p5 bra 	$L__BB2_9;
	ld.volatile.shared.u32 	%r24, [%r4];
	ld.volatile.shared.u32 	%r25, [%r4+128];
	add.s32 	%r26, %r25, %r24;
	st.volatile.shared.u32 	[%r4], %r26;
	ld.volatile.shared.u32 	%r27, [%r4];
	ld.volatile.shared.u32 	%r28, [%r4+64];
	add.s32 	%r29, %r28, %r27;
	st.volatile.shared.u32 	[%r4], %r29;
	ld.volatile.shared.u32 	%r30, [%r4];
	ld.volatile.shared.u32 	%r31, [%r4+32];
	add.s32 	%r32, %r31, %r30;
	st.volatile.shared.u32 	[%r4], %r32;
	ld.volatile.shared.u32 	%r33, [%r4];
	ld.volatile.shared.u32 	%r34, [%r4+16];
	add.s32 	%r35, %r34, %r33;
	st.volatile.shared.u32 	[%r4], %r35;
	ld.volatile.shared.u32 	%r36, [%r4];
	ld.volatile.shared.u32 	%r37, [%r4+8];
	add.s32 	%r38, %r37, %r36;
	st.volatile.shared.u32 	[%r4], %r38;
	ld.volatile.shared.u32 	%r39, [%r4];
	ld.volatile.shared.u32 	%r40, [%r4+4];
	add.s32 	%r41, %r40, %r39;
	st.volatile.shared.u32 	[%r4], %r41;
	setp.ne.s32 	%p6, %r1, 0;
	@%p6 bra 	$L__BB2_9;
	ld.shared.u32 	%r42, [sdata];
	cvta.to.global.u64 	%rd8, %rd1;
	mul.wide.u32 	%rd9, %r2, 4;
	add.s64 	%rd10, %rd8, %rd9;
	st.global.u32 	[%rd10], %r42;
$L__BB2_9:
	ret;

}
	// .globl	_Z7reduce6ILj64EEvPiS0_
.visible .entry _Z7reduce6ILj64EEvPiS0_(
	.param .u64 .ptr .align 1 _Z7reduce6ILj64EEvPiS0__param_0,
	.param .u64 .ptr .align 1 _Z7reduce6ILj64EEvPiS0__param_1
)
{
	.reg .pred 	%p<6>;
	.reg .b32 	%r<41>;
	.reg .b64 	%rd<11>;

	ld.param.u64 	%rd2, [_Z7reduce6ILj64EEvPiS0__param_0];
	ld.param.u64 	%rd1, [_Z7reduce6ILj64EEvPiS0__param_1];
	cvta.to.global.u64 	%rd3, %rd2;
	mov.u32 	%r1, %tid.x;
	mov.u32 	%r2, %ctaid.x;
	mov.u32 	%r40, %ntid.x;
	mul.lo.s32 	%r7, %r40, %r2;
	shl.b32 	%r8, %r7, 1;
	add.s32 	%r9, %r8, %r1;
	mul.wide.u32 	%rd4, %r9, 4;
	add.s64 	%rd5, %rd3, %rd4;
	ld.global.u32 	%r10, [%rd5];
	add.s32 	%r11, %r9, %r40;
	mul.wide.u32 	%rd6, %r11, 4;
	add.s64 	%rd7, %rd3, %rd6;
	ld.global.u32 	%r12, [%rd7];
	add.s32 	%r13, %r12, %r10;
	shl.b32 	%r14, %r1, 2;
	mov.u32 	%r15, sdata;
	add.s32 	%r4, %r15, %r14;
	st.shared.u32 	[%r4], %r13;
	bar.sync 	0;
	setp.lt.u32 	%p1, %r40, 66;
	@%p1 bra 	$L__BB3_4;
$L__BB3_1:
	shr.u32 	%r6, %r40, 1;
	setp.ge.u32 	%p2, %r1, %r6;
	@%p2 bra 	$L__BB3_3;
	shl.b32 	%r16, %r6, 2;
	add.s32 	%r17, %r4, %r16;
	ld.shared.u32 	%r18, [%r17];
	ld.shared.u32 	%r19, [%r4];
	add.s32 	%r20, %r19, %r18;
	st.shared.u32 	[%r4], %r20;
$L__BB3_3:
	bar.sync 	0;
	setp.gt.u32 	%p3, %r40, 131;
	mov.u32 	%r40, %r6;
	@%p3 bra 	$L__BB3_1;
$L__BB3_4:
	setp.gt.u32 	%p4, %r1, 31;
	@%p4 bra 	$L__BB3_7;
	ld.volatile.shared.u32 	%r21, [%r4];
	ld.volatile.shared.u32 	%r22, [%r4+128];
	add.s32 	%r23, %r22, %r21;
	st.volatile.shared.u32 	[%r4], %r23;
	ld.volatile.shared.u32 	%r24, [%r4];
	ld.volatile.shared.u32 	%r25, [%r4+64];
	add.s32 	%r26, %r25, %r24;
	st.volatile.shared.u32 	[%r4], %r26;
	ld.volatile.shared.u32 	%r27, [%r4];
	ld.volatile.shared.u32 	%r28, [%r4+32];
	add.s32 	%r29, %r28, %r27;
	st.volatile.shared.u32 	[%r4], %r29;
	ld.volatile.shared.u32 	%r30, [%r4];
	ld.volatile.shared.u32 	%r31, [%r4+16];
	add.s32 	%r32, %r31, %r30;
	st.volatile.shared.u32 	[%r4], %r32;
	ld.volatile.shared.u32 	%r33, [%r4];
	ld.volatile.shared.u32 	%r34, [%r4+8];
	add.s32 	%r35, %r34, %r33;
	st.volatile.shared.u32 	[%r4], %r35;
	ld.volatile.shared.u32 	%r36, [%r4];
	ld.volatile.shared.u32 	%r37, [%r4+4];
	add.s32 	%r38, %r37, %r36;
	st.volatile.shared.u32 	[%r4], %r38;
	setp.ne.s32 	%p5, %r1, 0;
	@%p5 bra 	$L__BB3_7;
	ld.shared.u32 	%r39, [sdata];
	cvta.to.global.u64 	%rd8, %rd1;
	mul.wide.u32 	%rd9, %r2, 4;
	add.s64 	%rd10, %rd8, %rd9;
	st.global.u32 	[%rd10], %r39;
$L__BB3_7:
	ret;

}
	// .globl	_Z7reduce6ILj32EEvPiS0_
.visible .entry _Z7reduce6ILj32EEvPiS0_(
	.param .u64 .ptr .align 1 _Z7reduce6ILj32EEvPiS0__param_0,
	.param .u64 .ptr .align 1 _Z7reduce6ILj32EEvPiS0__param_1
)
{
	.reg .pred 	%p<6>;
	.reg .b32 	%r<38>;
	.reg .b64 	%rd<11>;

	ld.param.u64 	%rd2, [_Z7reduce6ILj32EEvPiS0__param_0];
	ld.param.u64 	%rd1, [_Z7reduce6ILj32EEvPiS0__param_1];
	cvta.to.global.u64 	%rd3, %rd2;
	mov.u32 	%r1, %tid.x;
	mov.u32 	%r2, %ctaid.x;
	mov.u32 	%r37, %ntid.x;
	mul.lo.s32 	%r7, %r37, %r2;
	shl.b32 	%r8, %r7, 1;
	add.s32 	%r9, %r8, %r1;
	mul.wide.u32 	%rd4, %r9, 4;
	add.s64 	%rd5, %rd3, %rd4;
	ld.global.u32 	%r10, [%rd5];
	add.s32 	%r11, %r9, %r37;
	mul.wide.u32 	%rd6, %r11, 4;
	add.s64 	%rd7, %rd3, %rd6;
	ld.global.u32 	%r12, [%rd7];
	add.s32 	%r13, %r12, %r10;
	shl.b32 	%r14, %r1, 2;
	mov.u32 	%r15, sdata;
	add.s32 	%r4, %r15, %r14;
	st.shared.u32 	[%r4], %r13;
	bar.sync 	0;
	setp.lt.u32 	%p1, %r37, 66;
	@%p1 bra 	$L__BB4_4;
$L__BB4_1:
	shr.u32 	%r6, %r37, 1;
	setp.ge.u32 	%p2, %r1, %r6;
	@%p2 bra 	$L__BB4_3;
	shl.b32 	%r16, %r6, 2;
	add.s32 	%r17, %r4, %r16;
	ld.shared.u32 	%r18, [%r17];
	ld.shared.u32 	%r19, [%r4];
	add.s32 	%r20, %r19, %r18;
	st.shared.u32 	[%r4], %r20;
$L__BB4_3:
	bar.sync 	0;
	setp.gt.u32 	%p3, %r37, 131;
	mov.u32 	%r37, %r6;
	@%p3 bra 	$L__BB4_1;
$L__BB4_4:
	setp.gt.u32 	%p4, %r1, 31;
	@%p4 bra 	$L__BB4_7;
	ld.volatile.shared.u32 	%r21, [%r4];
	ld.volatile.shared.u32 	%r22, [%r4+64];
	add.s32 	%r23, %r22, %r21;
	st.volatile.shared.u32 	[%r4], %r23;
	ld.volatile.shared.u32 	%r24, [%r4];
	ld.volatile.shared.u32 	%r25, [%r4+32];
	add.s32 	%r26, %r25, %r24;
	st.volatile.shared.u32 	[%r4], %r26;
	ld.volatile.shared.u32 	%r27, [%r4];
	ld.volatile.shared.u32 	%r28, [%r4+16];
	add.s32 	%r29, %r28, %r27;
	st.volatile.shared.u32 	[%r4], %r29;
	ld.volatile.shared.u32 	%r30, [%r4];
	ld.volatile.shared.u32 	%r31, [%r4+8];
	add.s32 	%r32, %r31, %r30;
	st.volatile.shared.u32 	[%r4], %r32;
	ld.volatile.shared.u32 	%r33, [%r4];
	ld.volatile.shared.u32 	%r34, [%r4+4];
	add.s32 	%r35, %r34, %r33;
	st.volatile.shared.u32 	[%r4], %r35;
	setp.ne.s32 	%p5, %r1, 0;
	@%p5 bra 	$L__BB4_7;
	ld.shared.u32 	%r36, [sdata];
	cvta.to.global.u64 	%rd8, %rd1;
	mul.wide.u32 	%rd9, %r2, 4;
	add.s64 	%rd10, %rd8, %rd9;
	st.global.u32 	[%rd10], %r36;
$L__BB4_7:
	ret;

}
	// .globl	_Z7reduce6ILj16EEvPiS0_
.visible .entry _Z7reduce6ILj16EEvPiS0_(
	.param .u64 .ptr .align 1 _Z7reduce6ILj16EEvPiS0__param_0,
	.param .u64 .ptr .align 1 _Z7reduce6ILj16EEvPiS0__param_1
)
{
	.reg .pred 	%p<6>;
	.reg .b32 	%r<35>;
	.reg .b64 	%rd<11>;

	ld.param.u64 	%rd2, [_Z7reduce6ILj16EEvPiS0__param_0];
	ld.param.u64 	%rd1, [_Z7reduce6ILj16EEvPiS0__param_1];
	cvta.to.global.u64 	%rd3, %rd2;
	mov.u32 	%r1, %tid.x;
	mov.u32 	%r2, %ctaid.x;
	mov.u32 	%r34, %ntid.x;
	mul.lo.s32 	%r7, %r34, %r2;
	shl.b32 	%r8, %r7, 1;
	add.s32 	%r9, %r8, %r1;
	mul.wide.u32 	%rd4, %r9, 4;
	add.s64 	%rd5, %rd3, %rd4;
	ld.global.u32 	%r10, [%rd5];
	add.s32 	%r11, %r9, %r34;
	mul.wide.u32 	%rd6, %r11, 4;
	add.s64 	%rd7, %rd3, %rd6;
	ld.global.u32 	%r12, [%rd7];
	add.s32 	%r13, %r12, %r10;
	shl.b32 	%r14, %r1, 2;
	mov.u32 	%r15, sdata;
	add.s32 	%r4, %r15, %r14;
	st.shared.u32 	[%r4], %r13;
	bar.sync 	0;
	setp.lt.u32 	%p1, %r34, 66;
	@%p1 bra 	$L__BB5_4;
$L__BB5_1:
	shr.u32 	%r6, %r34, 1;
	setp.ge.u32 	%p2, %r1, %r6;
	@%p2 bra 	$L__BB5_3;
	shl.b32 	%r16, %r6, 2;
	add.s32 	%r17, %r4, %r16;
	ld.shared.u32 	%r18, [%r17];
	ld.shared.u32 	%r19, [%r4];
	add.s32 	%r20, %r19, %r18;
	st.shared.u32 	[%r4], %r20;
$L__BB5_3:
	bar.sync 	0;
	setp.gt.u32 	%p3, %r34, 131;
	mov.u32 	%r34, %r6;
	@%p3 bra 	$L__BB5_1;
$L__BB5_4:
	setp.gt.u32 	%p4, %r1, 31;
	@%p4 bra 	$L__BB5_7;
	ld.volatile.shared.u32 	%r21, [%r4];
	ld.volatile.shared.u32 	%r22, [%r4+32];
	add.s32 	%r23, %r22, %r21;
	st.volatile.shared.u32 	[%r4], %r23;
	ld.volatile.shared.u32 	%r24, [%r4];
	ld.volatile.shared.u32 	%r25, [%r4+16];
	add.s32 	%r26, %r25, %r24;
	st.volatile.shared.u32 	[%r4], %r26;
	ld.volatile.shared.u32 	%r27, [%r4];
	ld.volatile.shared.u32 	%r28, [%r4+8];
	add.s32 	%r29, %r28, %r27;
	st.volatile.shared.u32 	[%r4], %r29;
	ld.volatile.shared.u32 	%r30, [%r4];
	ld.volatile.shared.u32 	%r31, [%r4+4];
	add.s32 	%r32, %r31, %r30;
	st.volatile.shared.u32 	[%r4], %r32;
	setp.ne.s32 	%p5, %r1, 0;
	@%p5 bra 	$L__BB5_7;
	ld.shared.u32 	%r33, [sdata];
	cvta.to.global.u64 	%rd8, %rd1;
	mul.wide.u32 	%rd9, %r2, 4;
	add.s64 	%rd10, %rd8, %rd9;
	st.global.u32 	[%rd10], %r33;
$L__BB5_7:
	ret;

}
	// .globl	_Z7reduce6ILj8EEvPiS0_
.visible .entry _Z7reduce6ILj8EEvPiS0_(
	.param .u64 .ptr .align 1 _Z7reduce6ILj8EEvPiS0__param_0,
	.param .u64 .ptr .align 1 _Z7reduce6ILj8EEvPiS0__param_1
)
{
	.reg .pred 	%p<6>;
	.reg .b32 	%r<32>;
	.reg .b64 	%rd<11>;

	ld.param.u64 	%rd2, [_Z7reduce6ILj8EEvPiS0__param_0];
	ld.param.u64 	%rd1, [_Z7reduce6ILj8EEvPiS0__param_1];
	cvta.to.global.u64 	%rd3, %rd2;
	mov.u32 	%r1, %tid.x;
	mov.u32 	%r2, %ctaid.x;
	mov.u32 	%r31, %ntid.x;
	mul.lo.s32 	%r7, %r31, %r2;
	shl.b32 	%r8, %r7, 1;
	add.s32 	%r9, %r8, %r1;
	mul.wide.u32 	%rd4, %r9, 4;
	add.s64 	%rd5, %rd3, %rd4;
	ld.global.u32 	%r10, [%rd5];
	add.s32 	%r11, %r9, %r31;
	mul.wide.u32 	%rd6, %r11, 4;
	add.s64 	%rd7, %rd3, %rd6;
	ld.global.u32 	%r12, [%rd7];
	add.s32 	%r13, %r12, %r10;
	shl.b32 	%r14, %r1, 2;
	mov.u32 	%r15, sdata;
	add.s32 	%r4, %r15, %r14;
	st.shared.u32 	[%r4], %r13;
	bar.sync 	0;
	setp.lt.u32 	%p1, %r31, 66;
	@%p1 bra 	$L__BB6_4;
$L__BB6_1:
	shr.u32 	%r6, %r31, 1;
	setp.ge.u32 	%p2, %r1, %r6;
	@%p2 bra 	$L__BB6_3;
	shl.b32 	%r16, %r6, 2;
	add.s32 	%r17, %r4, %r16;
	ld.shared.u32 	%r18, [%r17];
	ld.shared.u32 	%r19, [%r4];
	add.s32 	%r20, %r19, %r18;
	st.shared.u32 	[%r4], %r20;
$L__BB6_3:
	bar.sync 	0;
	setp.gt.u32 	%p3, %r31, 131;
	mov.u32 	%r31, %r6;
	@%p3 bra 	$L__BB6_1;
$L__BB6_4:
	setp.gt.u32 	%p4, %r1, 31;
	@%p4 bra 	$L__BB6_7;
	ld.volatile.shared.u32 	%r21, [%r4];
	ld.volatile.shared.u32 	%r22, [%r4+16];
	add.s32 	%r23, %r22, %r21;
	st.volatile.shared.u32 	[%r4], %r23;
	ld.volatile.shared.u32 	%r24, [%r4];
	ld.volatile.shared.u32 	%r25, [%r4+8];
	add.s32 	%r26, %r25, %r24;
	st.volatile.shared.u32 	[%r4], %r26;
	ld.volatile.shared.u32 	%r27, [%r4];
	ld.volatile.shared.u32 	%r28, [%r4+4];
	add.s32 	%r29, %r28, %r27;
	st.volatile.shared.u32 	[%r4], %r29;
	setp.ne.s32 	%p5, %r1, 0;
	@%p5 bra 	$L__BB6_7;
	ld.shared.u32 	%r30, [sdata];
	cvta.to.global.u64 	%rd8, %rd1;
	mul.wide.u32 	%rd9, %r2, 4;
	add.s64 	%rd10, %rd8, %rd9;
	st.global.u32 	[%rd10], %r30;
$L__BB6_7:
	ret;

}
	// .globl	_Z7reduce6ILj4EEvPiS0_
.visible .entry _Z7reduce6ILj4EEvPiS0_(
	.param .u64 .ptr .align 1 _Z7reduce6ILj4EEvPiS0__param_0,
	.param .u64 .ptr .align 1 _Z7reduce6ILj4EEvPiS0__param_1
)
{
	.reg .pred 	%p<6>;
	.reg .b32 	%r<29>;
	.reg .b64 	%rd<11>;

	ld.param.u64 	%rd2, [_Z7reduce6ILj4EEvPiS0__param_0];
	ld.param.u64 	%rd1, [_Z7reduce6ILj4EEvPiS0__param_1];
	cvta.to.global.u64 	%rd3, %rd2;
	mov.u32 	%r1, %tid.x;
	mov.u32 	%r2, %ctaid.x;
	mov.u32 	%r28, %ntid.x;
	mul.lo.s32 	%r7, %r28, %r2;
	shl.b32 	%r8, %r7, 1;
	add.s32 	%r9, %r8, %r1;
	mul.wide.u32 	%rd4, %r9, 4;
	add.s64 	%rd5, %rd3, %rd4;
	ld.global.u32 	%r10, [%rd5];
	add.s32 	%r11, %r9, %r28;
	mul.wide.u32 	%rd6, %r11, 4;
	add.s64 	%rd7, %rd3, %rd6;
	ld.global.u32 	%r12, [%rd7];
	add.s32 	%r13, %r12, %r10;
	shl.b32 	%r14, %r1, 2;
	mov.u32 	%r15, sdata;
	add.s32 	%r4, %r15, %r14;
	st.shared.u32 	[%r4], %r13;
	bar.sync 	0;
	setp.lt.u32 	%p1, %r28, 66;
	@%p1 bra 	$L__BB7_4;
$L__BB7_1:
	shr.u32 	%r6, %r28, 1;
	setp.ge.u32 	%p2, %r1, %r6;
	@%p2 bra 	$L__BB7_3;
	shl.b32 	%r16, %r6, 2;
	add.s32 	%r17, %r4, %r16;
	ld.shared.u32 	%r18, [%r17];
	ld.shared.u32 	%r19, [%r4];
	add.s32 	%r20, %r19, %r18;
	st.shared.u32 	[%r4], %r20;
$L__BB7_3:
	bar.sync 	0;
	setp.gt.u32 	%p3, %r28, 131;
	mov.u32 	%r28, %r6;
	@%p3 bra 	$L__BB7_1;
$L__BB7_4:
	setp.gt.u32 	%p4, %r1, 31;
	@%p4 bra 	$L__BB7_7;
	ld.volatile.shared.u32 	%r21, [%r4];
	ld.volatile.shared.u32 	%r22, [%r4+8];
	add.s32 	%r23, %r22, %r21;
	st.volatile.shared.u32 	[%r4], %r23;
	ld.volatile.shared.u32 	%r24, [%r4];
	ld.volatile.shared.u32 	%r25, [%r4+4];
	add.s32 	%r26, %r25, %r24;
	st.volatile.shared.u32 	[%r4], %r26;
	setp.ne.s32 	%p5, %r1, 0;
	@%p5 bra 	$L__BB7_7;
	ld.shared.u32 	%r27, [sdata];
	cvta.to.global.u64 	%rd8, %rd1;
	mul.wide.u32 	%rd9, %r2, 4;
	add.s64 	%rd10, %rd8, %rd9;
	st.global.u32 	[%rd10], %r27;
$L__BB7_7:
	ret;

}
	// .globl	_Z7reduce6ILj2EEvPiS0_
.visible .entry _Z7reduce6ILj2EEvPiS0_(
	.param .u64 .ptr .align 1 _Z7reduce6ILj2EEvPiS0__param_0,
	.param .u64 .ptr .align 1 _Z7reduce6ILj2EEvPiS0__param_1
)
{
	.reg .pred 	%p<6>;
	.reg .b32 	%r<26>;
	.reg .b64 	%rd<11>;

	ld.param.u64 	%rd2, [_Z7reduce6ILj2EEvPiS0__param_0];
	ld.param.u64 	%rd1, [_Z7reduce6ILj2EEvPiS0__param_1];
	cvta.to.global.u64 	%rd3, %rd2;
	mov.u32 	%r1, %tid.x;
	mov.u32 	%r2, %ctaid.x;
	mov.u32 	%r25, %ntid.x;
	mul.lo.s32 	%r7, %r25, %r2;
	shl.b32 	%r8, %r7, 1;
	add.s32 	%r9, %r8, %r1;
	mul.wide.u32 	%rd4, %r9, 4;
	add.s64 	%rd5, %rd3, %rd4;
	ld.global.u32 	%r10, [%rd5];
	add.s32 	%r11, %r9, %r25;
	mul.wide.u32 	%rd6, %r11, 4;
	add.s64 	%rd7, %rd3, %rd6;
	ld.global.u32 	%r12, [%rd7];
	add.s32 	%r13, %r12, %r10;
	shl.b32 	%r14, %r1, 2;
	mov.u32 	%r15, sdata;
	add.s32 	%r4, %r15, %r14;
	st.shared.u32 	[%r4], %r13;
	bar.sync 	0;
	setp.lt.u32 	%p1, %r25, 66;
	@%p1 bra 	$L__BB8_4;
$L__BB8_1:
	shr.u32 	%r6, %r25, 1;
	setp.ge.u32 	%p2, %r1, %r6;
	@%p2 bra 	$L__BB8_3;
	shl.b32 	%r16, %r6, 2;
	add.s32 	%r17, %r4, %r16;
	ld.shared.u32 	%r18, [%r17];
	ld.shared.u32 	%r19, [%r4];
	add.s32 	%r20, %r19, %r18;
	st.shared.u32 	[%r4], %r20;
$L__BB8_3:
	bar.sync 	0;
	setp.gt.u32 	%p3, %r25, 131;
	mov.u32 	%r25, %r6;
	@%p3 bra 	$L__BB8_1;
$L__BB8_4:
	setp.gt.u32 	%p4, %r1, 31;
	@%p4 bra 	$L__BB8_7;
	ld.volatile.shared.u32 	%r21, [%r4];
	ld.volatile.shared.u32 	%r22, [%r4+4];
	add.s32 	%r23, %r22, %r21;
	st.volatile.shared.u32 	[%r4], %r23;
	setp.ne.s32 	%p5, %r1, 0;
	@%p5 bra 	$L__BB8_7;
	ld.shared.u32 	%r24, [sdata];
	cvta.to.global.u64 	%rd8, %rd1;
	mul.wide.u32 	%rd9, %r2, 4;
	add.s64 	%rd10, %rd8, %rd9;
	st.global.u32 	[%rd10], %r24;
$L__BB8_7:
	ret;

}
	// .globl	_Z7reduce6ILj1EEvPiS0_
.visible .entry _Z7reduce6ILj1EEvPiS0_(
	.param .u64 .ptr .align 1 _Z7reduce6ILj1EEvPiS0__param_0,
	.param .u64 .ptr .align 1 _Z7reduce6ILj1EEvPiS0__param_1
)
{
	.reg .pred 	%p<5>;
	.reg .b32 	%r<23>;
	.reg .b64 	%rd<11>;

	ld.param.u64 	%rd2, [_Z7reduce6ILj1EEvPiS0__param_0];
	ld.param.u64 	%rd1, [_Z7reduce6ILj1EEvPiS0__param_1];
	cvta.to.global.u64 	%rd3, %rd2;
	mov.u32 	%r1, %tid.x;
	mov.u32 	%r2, %ctaid.x;
	mov.u32 	%r22, %ntid.x;
	mul.lo.s32 	%r7, %r22, %r2;
	shl.b32 	%r8, %r7, 1;
	add.s32 	%r9, %r8, %r1;
	mul.wide.u32 	%rd4, %r9, 4;
	add.s64 	%rd5, %rd3, %rd4;
	ld.global.u32 	%r10, [%rd5];
	add.s32 	%r11, %r9, %r22;
	mul.wide.u32 	%rd6, %r11, 4;
	add.s64 	%rd7, %rd3, %rd6;
	ld.global.u32 	%r12, [%rd7];
	add.s32 	%r13, %r12, %r10;
	shl.b32 	%r14, %r1, 2;
	mov.u32 	%r15, sdata;
	add.s32 	%r4, %r15, %r14;
	st.shared.u32 	[%r4], %r13;
	bar.sync 	0;
	setp.lt.u32 	%p1, %r22, 66;
	@%p1 bra 	$L__BB9_4;
$L__BB9_1:
	shr.u32 	%r6, %r22, 1;
	setp.ge.u32 	%p2, %r1, %r6;
	@%p2 bra 	$L__BB9_3;
	shl.b32 	%r16, %r6, 2;
	add.s32 	%r17, %r4, %r16;
	ld.shared.u32 	%r18, [%r17];
	ld.shared.u32 	%r19, [%r4];
	add.s32 	%r20, %r19, %r18;
	st.shared.u32 	[%r4], %r20;
$L__BB9_3:
	bar.sync 	0;
	setp.gt.u32 	%p3, %r22, 131;
	mov.u32 	%r22, %r6;
	@%p3 bra 	$L__BB9_1;
$L__BB9_4:
	setp.ne.s32 	%p4, %r1, 0;
	@%p4 bra 	$L__BB9_6;
	ld.shared.u32 	%r21, [sdata];
	cvta.to.global.u64 	%rd8, %rd1;
	mul.wide.u32 	%rd9, %r2, 4;
	add.s64 	%rd10, %rd8, %rd9;
	st.global.u32 	[%rd10], %r21;
$L__BB9_6:
	ret;

}


// ===== COMPILED SASS (sm_100) =====

	.target	sm_100

	.elftype	@"ET_EXEC"


//--------------------- .note.nv.tkinfo           --------------------------
	.section	.note.nv.tkinfo,"",@"SHT_NOTE"
	.sectionflags	@"SHF_NOTE_NV_TKINFO"
	.tkinfo
        /*0018*/ 	.word	0x00000002
        /*0030*/ 	.string	""
        /*0030*/ 	.string	"ptxas"
        /*0030*/ 	.string	"Cuda compilation tools, release 13.0, V13.0.88"
        /*0030*/ 	.string	"Build cuda_13.0.r13.0/compiler.36424714_0"
        /*0030*/ 	.string	"-arch sm_100 -m 64 "



//--------------------- .note.nv.cuinfo           --------------------------
	.section	.note.nv.cuinfo,"",@"SHT_NOTE"
	.sectionflags	@"SHF_NOTE_NV_CUINFO"
        /*0018*/ 	.short	0x0002
        /*001a*/ 	.short	0x0064
        /*001c*/ 	.short	0x0082
	.zero		2


//--------------------- .nv.info                  --------------------------
	.section	.nv.info,"",@"SHT_CUDA_INFO"
	.align	4


	//----- nvinfo : EIATTR_REGCOUNT
	.align		4
        /*0000*/ 	.byte	0x04, 0x2f
        /*0002*/ 	.short	(.L_1 - .L_0)
	.align		4
.L_0:
        /*0004*/ 	.word	index@(_Z7reduce6ILj512EEvPiS0_)
        /*0008*/ 	.word	0x0000000d


	//----- nvinfo : EIATTR_FRAME_SIZE
	.align		4
.L_1:
        /*000c*/ 	.byte	0x04, 0x11
        /*000e*/ 	.short	(.L_3 - .L_2)
	.align		4
.L_2:
        /*0010*/ 	.word	index@(_Z7reduce6ILj512EEvPiS0_)
        /*0014*/ 	.word	0x00000000


	//----- nvinfo : EIATTR_REGCOUNT
	.align		4
.L_3:
        /*0018*/ 	.byte	0x04, 0x2f
        /*001a*/ 	.short	(.L_5 - .L_4)
	.align		4
.L_4:
        /*001c*/ 	.word	index@(_Z7reduce6ILj256EEvPiS0_)
        /*0020*/ 	.word	0x0000000d


	//----- nvinfo : EIATTR_FRAME_SIZE
	.align		4
.L_5:
        /*0024*/ 	.byte	0x04, 0x11
        /*0026*/ 	.short	(.L_7 - .L_6)
	.align		4
.L_6:
        /*0028*/ 	.word	index@(_Z7reduce6ILj256EEvPiS0_)
        /*002c*/ 	.word	0x00000000


	//----- nvinfo : EIATTR_REGCOUNT
	.align		4
.L_7:
        /*0030*/ 	.byte	0x04, 0x2f
        /*0032*/ 	.short	(.L_9 - .L_8)
	.align		4
.L_8:
        /*0034*/ 	.word	index@(_Z7reduce6ILj128EEvPiS0_)
        /*0038*/ 	.word	0x0000000d


	//----- nvinfo : EIATTR_FRAME_SIZE
	.align		4
.L_9:
        /*003c*/ 	.byte	0x04, 0x11
        /*003e*/ 	.short	(.L_11 - .L_10)
	.align		4
.L_10:
        /*0040*/ 	.word	index@(_Z7reduce6ILj128EEvPiS0_)
        /*0044*/ 	.word	0x00000000


	//----- nvinfo : EIATTR_REGCOUNT
	.align		4
.L_11:
        /*0048*/ 	.byte	0x04, 0x2f
        /*004a*/ 	.short	(.L_13 - .L_12)
	.align		4
.L_12:
        /*004c*/ 	.word	index@(_Z7reduce6ILj64EEvPiS0_)
        /*0050*/ 	.word	0x0000000d


	//----- nvinfo : EIATTR_FRAME_SIZE
	.align		4
.L_13:
        /*0054*/ 	.byte	0x04, 0x11
        /*0056*/ 	.short	(.L_15 - .L_14)
	.align		4
.L_14:
        /*0058*/ 	.word	index@(_Z7reduce6ILj64EEvPiS0_)
        /*005c*/ 	.word	0x00000000


	//----- nvinfo : EIATTR_REGCOUNT
	.align		4
.L_15:
        /*0060*/ 	.byte	0x04, 0x2f
        /*0062*/ 	.short	(.L_17 - .L_16)
	.align		4
.L_16:
        /*0064*/ 	.word	index@(_Z7reduce6ILj32EEvPiS0_)
        /*0068*/ 	.word	0x0000000c


	//----- nvinfo : EIATTR_FRAME_SIZE
	.align		4
.L_17:
        /*006c*/ 	.byte	0x04, 0x11
        /*006e*/ 	.short	(.L_19 - .L_18)
	.align		4
.L_18:
        /*0070*/ 	.word	index@(_Z7reduce6ILj32EEvPiS0_)
        /*0074*/ 	.word	0x00000000


	//----- nvinfo : EIATTR_REGCOUNT
	.align		4
.L_19:
        /*0078*/ 	.byte	0x04, 0x2f
        /*007a*/ 	.short	(.L_21 - .L_20)
	.align		4
.L_20:
        /*007c*/ 	.word	index@(_Z7reduce6ILj16EEvPiS0_)
        /*0080*/ 	.word	0x0000000c


	//----- nvinfo : EIATTR_FRAME_SIZE
	.align		4
.L_21:
        /*0084*/ 	.byte	0x04, 0x11
        /*0086*/ 	.short	(.L_23 - .L_22)
	.align		4
.L_22:
        /*0088*/ 	.word	index@(_Z7reduce6ILj16EEvPiS0_)
        /*008c*/ 	.word	0x00000000


	//----- nvinfo : EIATTR_REGCOUNT
	.align		4
.L_23:
        /*0090*/ 	.byte	0x04, 0x2f
        /*0092*/ 	.short	(.L_25 - .L_24)
	.align		4
.L_24:
        /*0094*/ 	.word	index@(_Z7reduce6ILj8EEvPiS0_)
        /*0098*/ 	.word	0x0000000c


	//----- nvinfo : EIATTR_FRAME_SIZE
	.align		4
.L_25:
        /*009c*/ 	.byte	0x04, 0x11
        /*009e*/ 	.short	(.L_27 - .L_26)
	.align		4
.L_26:
        /*00a0*/ 	.word	index@(_Z7reduce6ILj8EEvPiS0_)
        /*00a4*/ 	.word	0x00000000


	//----- nvinfo : EIATTR_REGCOUNT
	.align		4
.L_27:
        /*00a8*/ 	.byte	0x04, 0x2f
        /*00aa*/ 	.short	(.L_29 - .L_28)
	.align		4
.L_28:
        /*00ac*/ 	.word	index@(_Z7reduce6ILj4EEvPiS0_)
        /*00b0*/ 	.word	0x0000000c


	//----- nvinfo : EIATTR_FRAME_SIZE
	.align		4
.L_29:
        /*00b4*/ 	.byte	0x04, 0x11
        /*00b6*/ 	.short	(.L_31 - .L_30)
	.align		4
.L_30:
        /*00b8*/ 	.word	index@(_Z7reduce6ILj4EEvPiS0_)
        /*00bc*/ 	.word	0x00000000


	//----- nvinfo : EIATTR_REGCOUNT
	.align		4
.L_31:
        /*00c0*/ 	.byte	0x04, 0x2f
        /*00c2*/ 	.short	(.L_33 - .L_32)
	.align		4
.L_32:
        /*00c4*/ 	.word	index@(_Z7reduce6ILj2EEvPiS0_)
        /*00c8*/ 	.word	0x0000000e


	//----- nvinfo : EIATTR_FRAME_SIZE
	.align		4
.L_33:
        /*00cc*/ 	.byte	0x04, 0x11
        /*00ce*/ 	.short	(.L_35 - .L_34)
	.align		4
.L_34:
        /*00d0*/ 	.word	index@(_Z7reduce6ILj2EEvPiS0_)
        /*00d4*/ 	.word	0x00000000


	//----- nvinfo : EIATTR_REGCOUNT
	.align		4
.L_35:
        /*00d8*/ 	.byte	0x04, 0x2f
        /*00da*/ 	.short	(.L_37 - .L_36)
	.align		4
.L_36:
        /*00dc*/ 	.word	index@(_Z7reduce6ILj1EEvPiS0_)
        /*00e0*/ 	.word	0x0000000e


	//----- nvinfo : EIATTR_FRAME_SIZE
	.align		4
.L_37:
        /*00e4*/ 	.byte	0x04, 0x11
        /*00e6*/ 	.short	(.L_39 - .L_38)
	.align		4
.L_38:
        /*00e8*/ 	.word	index@(_Z7reduce6ILj1EEvPiS0_)
        /*00ec*/ 	.word	0x00000000


	//----- nvinfo : EIATTR_MIN_STACK_SIZE
	.align		4
.L_39:
        /*00f0*/ 	.byte	0x04, 0x12
        /*00f2*/ 	.short	(.L_41 - .L_40)
	.align		4
.L_40:
        /*00f4*/ 	.word	index@(_Z7reduce6ILj1EEvPiS0_)
        /*00f8*/ 	.word	0x00000000


	//----- nvinfo : EIATTR_MIN_STACK_SIZE
	.align		4
.L_41:
        /*00fc*/ 	.byte	0x04, 0x12
        /*00fe*/ 	.short	(.L_43 - .L_42)
	.align		4
.L_42:
        /*0100*/ 	.word	index@(_Z7reduce6ILj2EEvPiS0_)
        /*0104*/ 	.word	0x00000000


	//----- nvinfo : EIATTR_MIN_STACK_SIZE
	.align		4
.L_43:
        /*0108*/ 	.byte	0x04, 0x12
        /*010a*/ 	.short	(.L_45 - .L_44)
	.align		4
.L_44:
        /*010c*/ 	.word	index@(_Z7reduce6ILj4EEvPiS0_)
        /*0110*/ 	.word	0x00000000


	//----- nvinfo : EIATTR_MIN_STACK_SIZE
	.align		4
.L_45:
        /*0114*/ 	.byte	0x04, 0x12
        /*0116*/ 	.short	(.L_47 - .L_46)
	.align		4
.L_46:
        /*0118*/ 	.word	index@(_Z7reduce6ILj8EEvPiS0_)
        /*011c*/ 	.word	0x00000000


	//----- nvinfo : EIATTR_MIN_STACK_SIZE
	.align		4
.L_47:
        /*0120*/ 	.byte	0x04, 0x12
        /*0122*/ 	.short	(.L_49 - .L_48)
	.align		4
.L_48:
        /*0124*/ 	.word	index@(_Z7reduce6ILj16EEvPiS0_)
        /*0128*/ 	.word	0x00000000


	//----- nvinfo : EIATTR_MIN_STACK_SIZE
	.align		4
.L_49:
        /*012c*/ 	.byte	0x04, 0x12
        /*012e*/ 	.short	(.L_51 - .L_50)
	.align		4
.L_50:
        /*0130*/ 	.word	index@(_Z7reduce6ILj32EEvPiS0_)
        /*0134*/ 	.word	0x00000000


	//----- nvinfo : EIATTR_MIN_STACK_SIZE
	.align		4
.L_51:
        /*0138*/ 	.byte	0x04, 0x12
        /*013a*/ 	.short	(.L_53 - .L_52)
	.align		4
.L_52:
        /*013c*/ 	.word	index@(_Z7reduce6ILj64EEvPiS0_)
        /*0140*/ 	.word	0x00000000


	//----- nvinfo : EIATTR_MIN_STACK_SIZE
	.align		4
.L_53:
        /*0144*/ 	.byte	0x04, 0x12
        /*0146*/ 	.short	(.L_55 - .L_54)
	.align		4
.L_54:
        /*0148*/ 	.word	index@(_Z7reduce6ILj128EEvPiS0_)
        /*014c*/ 	.word	0x00000000


	//----- nvinfo : EIATTR_MIN_STACK_SIZE
	.align		4
.L_55:
        /*0150*/ 	.byte	0x04, 0x12
        /*0152*/ 	.short	(.L_57 - .L_56)
	.align		4
.L_56:
        /*0154*/ 	.word	index@(_Z7reduce6ILj256EEvPiS0_)
        /*0158*/ 	.word	0x00000000


	//----- nvinfo : EIATTR_MIN_STACK_SIZE
	.align		4
.L_57:
        /*015c*/ 	.byte	0x04, 0x12
        /*015e*/ 	.short	(.L_59 - .L_58)
	.align		4
.L_58:
        /*0160*/ 	.word	index@(_Z7reduce6ILj512EEvPiS0_)
        /*0164*/ 	.word	0x00000000
.L_59:


//--------------------- .nv.compat                --------------------------
	.section	.nv.compat,"",@"SHT_CUDA_COMPAT_INFO"
	.align	4
        /*0000*/ 	.byte	0x02, 0x09, 0x00, 0x00, 0x02, 0x02, 0x01, 0x00, 0x02, 0x05, 0x05, 0x00, 0x03, 0x07, 0x01, 0x01
        /*0010*/ 	.byte	0x02, 0x03, 0x00, 0x00, 0x02, 0x06, 0x01, 0x00, 0x04, 0x0b, 0x08, 0x00, 0x09, 0x00, 0x00, 0x00
        /*0020*/ 	.byte	0x00, 0x00, 0x00, 0x00


//--------------------- .nv.info._Z7reduce6ILj1EEvPiS0_ --------------------------
	.section	.nv.info._Z7reduce6ILj1EEvPiS0_,"",@"SHT_CUDA_INFO"
	.sectionflags	@""
	.align	4


	//----- nvinfo : EIATTR_CUDA_API_VERSION
	.align		4
        /*0000*/ 	.byte	0x04, 0x37
        /*0002*/ 	.short	(.L_61 - .L_60)
.L_60:
        /*0004*/ 	.word	0x00000082


	//----- nvinfo : EIATTR_KPARAM_INFO
	.align		4
.L_61:
        /*0008*/ 	.byte	0x04, 0x17
        /*000a*/ 	.short	(.L_63 - .L_62)
.L_62:
        /*000c*/ 	.word	0x00000000
        /*0010*/ 	.short	0x0001
        /*0012*/ 	.short	0x0008
        /*0014*/ 	.byte	0x00, 0xf5, 0x21, 0x00


	//----- nvinfo : EIATTR_KPARAM_INFO
	.align		4
.L_63:
        /*0018*/ 	.byte	0x04, 0x17
        /*001a*/ 	.short	(.L_65 - .L_64)
.L_64:
        /*001c*/ 	.word	0x00000000
        /*0020*/ 	.short	0x0000
        /*0022*/ 	.short	0x0000
        /*0024*/ 	.byte	0x00, 0xf5, 0x21, 0x00


	//----- nvinfo : EIATTR_SPARSE_MMA_MASK
	.align		4
.L_65:
        /*0028*/ 	.byte	0x03, 0x50
        /*002a*/ 	.short	0x0000


	//----- nvinfo : EIATTR_MAXREG_COUNT
	.align		4
        /*002c*/ 	.byte	0x03, 0x1b
        /*002e*/ 	.short	0x00ff


	//----- nvinfo : EIATTR_NUM_BARRIERS
	.align		4
        /*0030*/ 	.byte	0x02, 0x4c
        /*0032*/ 	.byte	0x01
	.zero		1


	//----- nvinfo : EIATTR_MERCURY_ISA_VERSION
	.align		4
        /*0034*/ 	.byte	0x03, 0x5f
        /*0036*/ 	.short	0x0101


	//----- nvinfo : EIATTR_VRC_CTA_INIT_COUNT
	.align		4
        /*0038*/ 	.byte	0x02, 0x4a
	.zero		1
	.zero		1


	//----- nvinfo : EIATTR_EXIT_INSTR_OFFSETS
	.align		4
        /*003c*/ 	.byte	0x04, 0x1c
        /*003e*/ 	.short	(.L_67 - .L_66)


	//   ....[0]....
.L_66:
        /*0040*/ 	.word	0x00000230


	//   ....[1]....
        /*0044*/ 	.word	0x000002b0


	//----- nvinfo : EIATTR_CBANK_PARAM_SIZE
	.align		4
.L_67:
        /*0048*/ 	.byte	0x03, 0x19
        /*004a*/ 	.short	0x0010


	//----- nvinfo : EIATTR_PARAM_CBANK
	.align		4
        /*004c*/ 	.byte	0x04, 0x0a
        /*004e*/ 	.short	(.L_69 - .L_68)
	.align		4
.L_68:
        /*0050*/ 	.word	index@(.nv.constant0._Z7reduce6ILj1EEvPiS0_)
        /*0054*/ 	.short	0x0380
        /*0056*/ 	.short	0x0010


	//----- nvinfo : EIATTR_SW_WAR
	.align		4
.L_69:
        /*0058*/ 	.byte	0x04, 0x36
        /*005a*/ 	.short	(.L_71 - .L_70)
.L_70:
        /*005c*/ 	.word	0x00000008
.L_71:


//--------------------- .nv.info._Z7reduce6ILj2EEvPiS0_ --------------------------
	.section	.nv.info._Z7reduce6ILj2EEvPiS0_,"",@"SHT_CUDA_INFO"
	.sectionflags	@""
	.align	4


	//----- nvinfo : EIATTR_CUDA_API_VERSION
	.align		4
        /*0000*/ 	.byte	0x04, 0x37
        /*0002*/ 	.short	(.L_73 - .L_72)
.L_72:
        /*0004*/ 	.word	0x00000082


	//----- nvinfo : EIATTR_KPARAM_INFO
	.align		4
.L_73:
        /*0008*/ 	.byte	0x04, 0x17
        /*000a*/ 	.short	(.L_75 - .L_74)
.L_74:
        /*000c*/ 	.word	0x00000000
        /*0010*/ 	.short	0x0001
        /*0012*/ 	.short	0x0008
        /*0014*/ 	.byte	0x00, 0xf5, 0x21, 0x00


	//----- nvinfo : EIATTR_KPARAM_INFO
	.align		4
.L_75:
        /*0018*/ 	.byte	0x04, 0x17
        /*001a*/ 	.short	(.L_77 - .L_76)
.L_76:
        /*001c*/ 	.word	0x00000000
        /*0020*/ 	.short	0x0000
        /*0022*/ 	.short	0x0000
        /*0024*/ 	.byte	0x00, 0xf5, 0x21, 0x00


	//----- nvinfo : EIATTR_SPARSE_MMA_MASK
	.align		4
.L_77:
        /*0028*/ 	.byte	0x03, 0x50
        /*002a*/ 	.short	0x0000


	//----- nvinfo : EIATTR_MAXREG_COUNT
	.align		4
        /*002c*/ 	.byte	0x03, 0x1b
        /*002e*/ 	.short	0x00ff


	//----- nvinfo : EIATTR_NUM_BARRIERS
	.align		4
        /*0030*/ 	.byte	0x02, 0x4c
        /*0032*/ 	.byte	0x01
	.zero		1


	//----- nvinfo : EIATTR_MERCURY_ISA_VERSION
	.align		4
        /*0034*/ 	.byte	0x03, 0x5f
        /*0036*/ 	.short	0x0101


	//----- nvinfo : EIATTR_VRC_CTA_INIT_COUNT
	.align		4
        /*0038*/ 	.byte	0x02, 0x4a
	.zero		1
	.zero		1


	//----- nvinfo : EIATTR_EXIT_INSTR_OFFSETS
	.align		4
        /*003c*/ 	.byte	0x04, 0x1c
        /*003e*/ 	.short	(.L_79 - .L_78)


	//   ....[0]....
.L_78:
        /*0040*/ 	.word	0x00000230


	//   ....[1]....
        /*0044*/ 	.word	0x00000290


	//   ....[2]....
        /*0048*/ 	.word	0x00000310


	//----- nvinfo : EIATTR_CBANK_PARAM_SIZE
	.align		4
.L_79:
        /*004c*/ 	.byte	0x03, 0x19
        /*004e*/ 	.short	0x0010


	//----- nvinfo : EIATTR_PARAM_CBANK
	.align		4
        /*0050*/ 	.byte	0x04, 0x0a
        /*0052*/ 	.short	(.L_81 - .L_80)
	.align		4
.L_80:
        /*0054*/ 	.word	index@(.nv.constant0._Z7reduce6ILj2EEvPiS0_)
        /*0058*/ 	.short	0x0380
        /*005a*/ 	.short	0x0010


	//----- nvinfo : EIATTR_SW_WAR
	.align		4
.L_81:
        /*005c*/ 	.byte	0x04, 0x36
        /*005e*/ 	.short	(.L_83 - .L_82)
.L_82:
        /*0060*/ 	.word	0x00000008
.L_83:


//--------------------- .nv.info._Z7reduce6ILj4EEvPiS0_ --------------------------
	.section	.nv.info._Z7reduce6ILj4EEvPiS0_,"",@"SHT_CUDA_INFO"
	.sectionflags	@""
	.align	4


	//----- nvinfo : EIATTR_CUDA_API_VERSION
	.align		4
        /*0000*/ 	.byte	0x04, 0x37
        /*0002*/ 	.short	(.L_85 - .L_84)
.L_84:
        /*0004*/ 	.word	0x00000082


	//----- nvinfo : EIATTR_KPARAM_INFO
	.align		4
.L_85:
        /*0008*/ 	.byte	0x04, 0x17
        /*000a*/ 	.short	(.L_87 - .L_86)
.L_86:
        /*000c*/ 	.word	0x00000000
        /*0010*/ 	.short	0x0001
        /*0012*/ 	.short	0x0008
        /*0014*/ 	.byte	0x00, 0xf5, 0x21, 0x00


	//----- nvinfo : EIATTR_KPARAM_INFO
	.align		4
.L_87:
        /*0018*/ 	.byte	0x04, 0x17
        /*001a*/ 	.short	(.L_89 - .L_88)
.L_88:
        /*001c*/ 	.word	0x00000000
        /*0020*/ 	.short	0x0000
        /*0022*/ 	.short	0x0000
        /*0024*/ 	.byte	0x00, 0xf5, 0x21, 0x00


	//----- nvinfo : EIATTR_SPARSE_MMA_MASK
	.align		4
.L_89:
        /*0028*/ 	.byte	0x03, 0x50
        /*002a*/ 	.short	0x0000


	//----- nvinfo : EIATTR_MAXREG_COUNT
	.align		4
        /*002c*/ 	.byte	0x03, 0x1b
        /*002e*/ 	.short	0x00ff


	//----- nvinfo : EIATTR_NUM_BARRIERS
	.align		4
        /*0030*/ 	.byte	0x02, 0x4c
        /*0032*/ 	.byte	0x01
	.zero		1


	//----- nvinfo : EIATTR_MERCURY_ISA_VERSION
	.align		4
        /*0034*/ 	.byte	0x03, 0x5f
        /*0036*/ 	.short	0x0101


	//----- nvinfo : EIATTR_VRC_CTA_INIT_COUNT
	.align		4
        /*0038*/ 	.byte	0x02, 0x4a
	.zero		1
	.zero		1


	//----- nvinfo : EIATTR_EXIT_INSTR_OFFSETS
	.align		4
        /*003c*/ 	.byte	0x04, 0x1c
        /*003e*/ 	.short	(.L_91 - .L_90)


	//   ....[0]....
.L_90:
        /*0040*/ 	.word	0x00000230


	//   ....[1]....
        /*0044*/ 	.word	0x000002d0


	//   ....[2]....
        /*0048*/ 	.word	0x00000350


	//----- nvinfo : EIATTR_CBANK_PARAM_SIZE
	.align		4
.L_91:
        /*004c*/ 	.byte	0x03, 0x19
        /*004e*/ 	.short	0x0010


	//----- nvinfo : EIATTR_PARAM_CBANK
	.align		4
        /*0050*/ 	.byte	0x04, 0x0a
        /*0052*/ 	.short	(.L_93 - .L_92)
	.align		4
.L_92:
        /*0054*/ 	.word	index@(.nv.constant0._Z7reduce6ILj4EEvPiS0_)
        /*0058*/ 	.short	0x0380
        /*005a*/ 	.short	0x0010


	//----- nvinfo : EIATTR_SW_WAR
	.align		4
.L_93:
        /*005c*/ 	.byte	0x04, 0x36
        /*005e*/ 	.short	(.L_95 - .L_94)
.L_94:
        /*0060*/ 	.word	0x00000008
.L_95:


//--------------------- .nv.info._Z7reduce6ILj8EEvPiS0_ --------------------------
	.section	.nv.info._Z7reduce6ILj8EEvPiS0_,"",@"SHT_CUDA_INFO"
	.sectionflags	@""
	.align	4


	//----- nvinfo : EIATTR_CUDA_API_VERSION
	.align		4
        /*0000*/ 	.byte	0x04, 0x37
        /*0002*/ 	.short	(.L_97 - .L_96)
.L_96:
        /*0004*/ 	.word	0x00000082


	//----- nvinfo : EIATTR_KPARAM_INFO
	.align		4
.L_97:
        /*0008*/ 	.byte	0x04, 0x17
        /*000a*/ 	.short	(.L_99 - .L_98)
.L_98:
        /*000c*/ 	.word	0x00000000
        /*0010*/ 	.short	0x0001
        /*0012*/ 	.short	0x0008
        /*0014*/ 	.byte	0x00, 0xf5, 0x21, 0x00


	//----- nvinfo : EIATTR_KPARAM_INFO
	.align		4
.L_99:
        /*0018*/ 	.byte	0x04, 0x17
        /*001a*/ 	.short	(.L_101 - .L_100)
.L_100:
        /*001c*/ 	.word	0x00000000
        /*0020*/ 	.short	0x0000
        /*0022*/ 	.short	0x0000
        /*0024*/ 	.byte	0x00, 0xf5, 0x21, 0x00


	//----- nvinfo : EIATTR_SPARSE_MMA_MASK
	.align		4
.L_101:
        /*0028*/ 	.byte	0x03, 0x50
        /*002a*/ 	.short	0x0000


	//----- nvinfo : EIATTR_MAXREG_COUNT
	.align		4
        /*002c*/ 	.byte	0x03, 0x1b
        /*002e*/ 	.short	0x00ff


	//----- nvinfo : EIATTR_NUM_BARRIERS
	.align		4
        /*0030*/ 	.byte	0x02, 0x4c
        /*0032*/ 	.byte	0x01
	.zero		1


	//----- nvinfo : EIATTR_MERCURY_ISA_VERSION
	.align		4
        /*0034*/ 	.byte	0x03, 0x5f
        /*0036*/ 	.short	0x0101


	//----- nvinfo : EIATTR_VRC_CTA_INIT_COUNT
	.align		4
        /*0038*/ 	.byte	0x02, 0x4a
	.zero		1
	.zero		1


	//----- nvinfo : EIATTR_EXIT_INSTR_OFFSETS
	.align		4
        /*003c*/ 	.byte	0x04, 0x1c
        /*003e*/ 	.short	(.L_103 - .L_102)


	//   ....[0]....
.L_102:
        /*0040*/ 	.word	0x00000230


	//   ....[1]....
        /*0044*/ 	.word	0x00000310


	//   ....[2]....
        /*0048*/ 	.word	0x00000390


	//----- nvinfo : EIATTR_CBANK_PARAM_SIZE
	.align		4
.L_103:
        /*004c*/ 	.byte	0x03, 0x19
        /*004e*/ 	.short	0x0010


	//----- nvinfo : EIATTR_PARAM_CBANK
	.align		4
        /*0050*/ 	.byte	0x04, 0x0a
        /*0052*/ 	.short	(.L_105 - .L_104)
	.align		4
.L_104:
        /*0054*/ 	.word	index@(.nv.constant0._Z7reduce6ILj8EEvPiS0_)
        /*0058*/ 	.short	0x0380
        /*005a*/ 	.short	0x0010


	//----- nvinfo : EIATTR_SW_WAR
	.align		4
.L_105:
        /*005c*/ 	.byte	0x04, 0x36
        /*005e*/ 	.short	(.L_107 - .L_106)
.L_106:
        /*0060*/ 	.word	0x00000008
.L_107:


//--------------------- .nv.info._Z7reduce6ILj16EEvPiS0_ --------------------------
	.section	.nv.info._Z7reduce6ILj16EEvPiS0_,"",@"SHT_CUDA_INFO"
	.sectionflags	@""
	.align	4


	//----- nvinfo : EIATTR_CUDA_API_VERSION
	.align		4
        /*0000*/ 	.byte	0x04, 0x37
        /*0002*/ 	.short	(.L_109 - .L_108)
.L_108:
        /*0004*/ 	.word	0x00000082


	//----- nvinfo : EIATTR_KPARAM_INFO
	.align		4
.L_109:
        /*0008*/ 	.byte	0x04, 0x17
        /*000a*/ 	.short	(.L_111 - .L_110)
.L_110:
        /*000c*/ 	.word	0x00000000
        /*0010*/ 	.short	0x0001
        /*0012*/ 	.short	0x0008
        /*0014*/ 	.byte	0x00, 0xf5, 0x21, 0x00


	//----- nvinfo : EIATTR_KPARAM_INFO
	.align		4
.L_111:
        /*0018*/ 	.byte	0x04, 0x17
        /*001a*/ 	.short	(.L_113 - .L_112)
.L_112:
        /*001c*/ 	.word	0x00000000
        /*0020*/ 	.short	0x0000
        /*0022*/ 	.short	0x0000
        /*0024*/ 	.byte	0x00, 0xf5, 0x21, 0x00


	//----- nvinfo : EIATTR_SPARSE_MMA_MASK
	.align		4
.L_113:
        /*0028*/ 	.byte	0x03, 0x50
        /*002a*/ 	.short	0x0000


	//----- nvinfo : EIATTR_MAXREG_COUNT
	.align		4
        /*002c*/ 	.byte	0x03, 0x1b
        /*002e*/ 	.short	0x00ff


	//----- nvinfo : EIATTR_NUM_BARRIERS
	.align		4
        /*0030*/ 	.byte	0x02, 0x4c
        /*0032*/ 	.byte	0x01
	.zero		1


	//----- nvinfo : EIATTR_MERCURY_ISA_VERSION
	.align		4
        /*0034*/ 	.byte	0x03, 0x5f
        /*0036*/ 	.short	0x0101


	//----- nvinfo : EIATTR_VRC_CTA_INIT_COUNT
	.align		4
        /*0038*/ 	.byte	0x02, 0x4a
	.zero		1
	.zero		1


	//----- nvinfo : EIATTR_EXIT_INSTR_OFFSETS
	.align		4
        /*003c*/ 	.byte	0x04, 0x1c
        /*003e*/ 	.short	(.L_115 - .L_114)


	//   ....[0]....
.L_114:
        /*0040*/ 	.word	0x00000230


	//   ....[1]....
        /*0044*/ 	.word	0x00000350


	//   ....[2]....
        /*0048*/ 	.word	0x000003d0


	//----- nvinfo : EIATTR_CBANK_PARAM_SIZE
	.align		4
.L_115:
        /*004c*/ 	.byte	0x03, 0x19
        /*004e*/ 	.short	0x0010


	//----- nvinfo : EIATTR_PARAM_CBANK
	.align		4
        /*0050*/ 	.byte	0x04, 0x0a
        /*0052*/ 	.short	(.L_117 - .L_116)
	.align		4
.L_116:
        /*0054*/ 	.word	index@(.nv.constant0._Z7reduce6ILj16EEvPiS0_)
        /*0058*/ 	.short	0x0380
        /*005a*/ 	.short	0x0010


	//----- nvinfo : EIATTR_SW_WAR
	.align		4
.L_117:
        /*005c*/ 	.byte	0x04, 0x36
        /*005e*/ 	.short	(.L_119 - .L_118)
.L_118:
        /*0060*/ 	.word	0x00000008
.L_119:


//--------------------- .nv.info._Z7reduce6ILj32EEvPiS0_ --------------------------
	.section	.nv.info._Z7reduce6ILj32EEvPiS0_,"",@"SHT_CUDA_INFO"
	.sectionflags	@""
	.align	4


	//----- nvinfo : EIATTR_CUDA_API_VERSION
	.align		4
        /*0000*/ 	.byte	0x04, 0x37
        /*0002*/ 	.short	(.L_121 - .L_120)
.L_120:
        /*0004*/ 	.word	0x00000082


	//----- nvinfo : EIATTR_KPARAM_INFO
	.align		4
.L_121:
        /*0008*/ 	.byte	0x04, 0x17
        /*000a*/ 	.short	(.L_123 - .L_122)
.L_122:
        /*000c*/ 	.word	0x00000000
        /*0010*/ 	.short	0x0001
        /*0012*/ 	.short	0x0008
        /*0014*/ 	.byte	0x00, 0xf5, 0x21, 0x00


	//----- nvinfo : EIATTR_KPARAM_INFO
	.align		4
.L_123:
        /*0018*/ 	.byte	0x04, 0x17
        /*001a*/ 	.short	(.L_125 - .L_124)
.L_124:
        /*001c*/ 	.word	0x00000000
        /*0020*/ 	.short	0x0000
        /*0022*/ 	.short	0x0000
        /*0024*/ 	.byte	0x00, 0xf5, 0x21, 0x00


	//----- nvinfo : EIATTR_SPARSE_MMA_MASK
	.align		4
.L_125:
        /*0028*/ 	.byte	0x03, 0x50
        /*002a*/ 	.short	0x0000


	//----- nvinfo : EIATTR_MAXREG_COUNT
	.align		4
        /*002c*/ 	.byte	0x03, 0x1b
        /*002e*/ 	.short	0x00ff


	//----- nvinfo : EIATTR_NUM_BARRIERS
	.align		4
        /*0030*/ 	.byte	0x02, 0x4c
        /*0032*/ 	.byte	0x01
	.zero		1


	//----- nvinfo : EIATTR_MERCURY_ISA_VERSION
	.align		4
        /*0034*/ 	.byte	0x03, 0x5f
        /*0036*/ 	.short	0x0101


	//----- nvinfo : EIATTR_VRC_CTA_INIT_COUNT
	.align		4
        /*0038*/ 	.byte	0x02, 0x4a
	.zero		1
	.zero		1


	//----- nvinfo : EIATTR_EXIT_INSTR_OFFSETS
	.align		4
        /*003c*/ 	.byte	0x04, 0x1c
        /*003e*/ 	.short	(.L_127 - .L_126)


	//   ....[0]....
.L_126:
        /*0040*/ 	.word	0x00000230


	//   ....[1]....
        /*0044*/ 	.word	0x00000390


	//   ....[2]....
        /*0048*/ 	.word	0x00000410


	//----- nvinfo : EIATTR_CBANK_PARAM_SIZE
	.align		4
.L_127:
        /*004c*/ 	.byte	0x03, 0x19
        /*004e*/ 	.short	0x0010


	//----- nvinfo : EIATTR_PARAM_CBANK
	.align		4
        /*0050*/ 	.byte	0x04, 0x0a
        /*0052*/ 	.short	(.L_129 - .L_128)
	.align		4
.L_128:
        /*0054*/ 	.word	index@(.nv.constant0._Z7reduce6ILj32EEvPiS0_)
        /*0058*/ 	.short	0x0380
        /*005a*/ 	.short	0x0010


	//----- nvinfo : EIATTR_SW_WAR
	.align		4
.L_129:
        /*005c*/ 	.byte	0x04, 0x36
        /*005e*/ 	.short	(.L_131 - .L_130)
.L_130:
        /*0060*/ 	.word	0x00000008
.L_131:


//--------------------- .nv.info._Z7reduce6ILj64EEvPiS0_ --------------------------
	.section	.nv.info._Z7reduce6ILj64EEvPiS0_,"",@"SHT_CUDA_INFO"
	.sectionflags	@""
	.align	4


	//----- nvinfo : EIATTR_CUDA_API_VERSION
	.align		4
        /*0000*/ 	.byte	0x04, 0x37
        /*0002*/ 	.short	(.L_133 - .L_132)
.L_132:
        /*0004*/ 	.word	0x00000082


	//----- nvinfo : EIATTR_KPARAM_INFO
	.align		4
.L_133:
        /*0008*/ 	.byte	0x04, 0x17
        /*000a*/ 	.short	(.L_135 - .L_134)
.L_134:
        /*000c*/ 	.word	0x00000000
        /*0010*/ 	.short	0x0001
        /*0012*/ 	.short	0x0008
        /*0014*/ 	.byte	0x00, 0xf5, 0x21, 0x00


	//----- nvinfo : EIATTR_KPARAM_INFO
	.align		4
.L_135:
        /*0018*/ 	.byte	0x04, 0x17
        /*001a*/ 	.short	(.L_137 - .L_136)
.L_136:
        /*001c*/ 	.word	0x00000000
        /*0020*/ 	.short	0x0000
        /*0022*/ 	.short	0x0000
        /*0024*/ 	.byte	0x00, 0xf5, 0x21, 0x00


	//----- nvinfo : EIATTR_SPARSE_MMA_MASK
	.align		4
.L_137:
        /*0028*/ 	.byte	0x03, 0x50
        /*002a*/ 	.short	0x0000


	//----- nvinfo : EIATTR_MAXREG_COUNT
	.align		4
        /*002c*/ 	.byte	0x03, 0x1b
        /*002e*/ 	.short	0x00ff


	//----- nvinfo : EIATTR_NUM_BARRIERS
	.align		4
        /*0030*/ 	.byte	0x02, 0x4c
        /*0032*/ 	.byte	0x01
	.zero		1


	//----- nvinfo : EIATTR_MERCURY_ISA_VERSION
	.align		4
        /*0034*/ 	.byte	0x03, 0x5f
        /*0036*/ 	.short	0x0101


	//----- nvinfo : EIATTR_VRC_CTA_INIT_COUNT
	.align		4
        /*0038*/ 	.byte	0x02, 0x4a
	.zero		1
	.zero		1


	//----- nvinfo : EIATTR_EXIT_INSTR_OFFSETS
	.align		4
        /*003c*/ 	.byte	0x04, 0x1c
        /*003e*/ 	.short	(.L_139 - .L_138)


	//   ....[0]....
.L_138:
        /*0040*/ 	.word	0x00000230


	//   ....[1]....
        /*0044*/ 	.word	0x000003d0


	//   ....[2]....
        /*0048*/ 	.word	0x00000450


	//----- nvinfo : EIATTR_CBANK_PARAM_SIZE
	.align		4
.L_139:
        /*004c*/ 	.byte	0x03, 0x19
        /*004e*/ 	.short	0x0010


	//----- nvinfo : EIATTR_PARAM_CBANK
	.align		4
        /*0050*/ 	.byte	0x04, 0x0a
        /*0052*/ 	.short	(.L_141 - .L_140)
	.align		4
.L_140:
        /*0054*/ 	.word	index@(.nv.constant0._Z7reduce6ILj64EEvPiS0_)
        /*0058*/ 	.short	0x0380
        /*005a*/ 	.short	0x0010


	//----- nvinfo : EIATTR_SW_WAR
	.align		4
.L_141:
        /*005c*/ 	.byte	0x04, 0x36
        /*005e*/ 	.short	(.L_143 - .L_142)
.L_142:
        /*0060*/ 	.word	0x00000008
.L_143:


//--------------------- .nv.info._Z7reduce6ILj128EEvPiS0_ --------------------------
	.section	.nv.info._Z7reduce6ILj128EEvPiS0_,"",@"SHT_CUDA_INFO"
	.sectionflags	@""
	.align	4


	//----- nvinfo : EIATTR_CUDA_API_VERSION
	.align		4
        /*0000*/ 	.byte	0x04, 0x37
        /*0002*/ 	.short	(.L_145 - .L_144)
.L_144:
        /*0004*/ 	.word	0x00000082


	//----- nvinfo : EIATTR_KPARAM_INFO
	.align		4
.L_145:
        /*0008*/ 	.byte	0x04, 0x17
        /*000a*/ 	.short	(.L_147 - .L_146)
.L_146:
        /*000c*/ 	.word	0x00000000
        /*0010*/ 	.short	0x0001
        /*0012*/ 	.short	0x0008
        /*0014*/ 	.byte	0x00, 0xf5, 0x21, 0x00


	//----- nvinfo : EIATTR_KPARAM_INFO
	.align		4
.L_147:
        /*0018*/ 	.byte	0x04, 0x17
        /*001a*/ 	.short	(.L_149 - .L_148)
.L_148:
        /*001c*/ 	.word	0x00000000
        /*0020*/ 	.short	0x0000
        /*0022*/ 	.short	0x0000
        /*0024*/ 	.byte	0x00, 0xf5, 0x21, 0x00


	//----- nvinfo : EIATTR_SPARSE_MMA_MASK
	.align		4
.L_149:
        /*0028*/ 	.byte	0x03, 0x50
        /*002a*/ 	.short	0x0000


	//----- nvinfo : EIATTR_MAXREG_COUNT
	.align		4
        /*002c*/ 	.byte	0x03, 0x1b
        /*002e*/ 	.short	0x00ff


	//----- nvinfo : EIATTR_NUM_BARRIERS
	.align		4
        /*0030*/ 	.byte	0x02, 0x4c
        /*0032*/ 	.byte	0x01
	.zero		1


	//----- nvinfo : EIATTR_MERCURY_ISA_VERSION
	.align		4
        /*0034*/ 	.byte	0x03, 0x5f
        /*0036*/ 	.short	0x0101


	//----- nvinfo : EIATTR_VRC_CTA_INIT_COUNT
	.align		4
        /*0038*/ 	.byte	0x02, 0x4a
	.zero		1
	.zero		1


	//----- nvinfo : EIATTR_EXIT_INSTR_OFFSETS
	.align		4
        /*003c*/ 	.byte	0x04, 0x1c
        /*003e*/ 	.short	(.L_151 - .L_150)


	//   ....[0]....
.L_150:
        /*0040*/ 	.word	0x00000290


	//   ....[1]....
        /*0044*/ 	.word	0x00000430


	//   ....[2]....
        /*0048*/ 	.word	0x000004b0


	//----- nvinfo : EIATTR_CBANK_PARAM_SIZE
	.align		4
.L_151:
        /*004c*/ 	.byte	0x03, 0x19
        /*004e*/ 	.short	0x0010


	//----- nvinfo : EIATTR_PARAM_CBANK
	.align		4
        /*0050*/ 	.byte	0x04, 0x0a
        /*0052*/ 	.short	(.L_153 - .L_152)
	.align		4
.L_152:
        /*0054*/ 	.word	index@(.nv.constant0._Z7reduce6ILj128EEvPiS0_)
        /*0058*/ 	.short	0x0380
        /*005a*/ 	.short	0x0010


	//----- nvinfo : EIATTR_SW_WAR
	.align		4
.L_153:
        /*005c*/ 	.byte	0x04, 0x36
        /*005e*/ 	.short	(.L_155 - .L_154)
.L_154:
        /*0060*/ 	.word	0x00000008
.L_155:


//--------------------- .nv.info._Z7reduce6ILj256EEvPiS0_ --------------------------
	.section	.nv.info._Z7reduce6ILj256EEvPiS0_,"",@"SHT_CUDA_INFO"
	.sectionflags	@""
	.align	4


	//----- nvinfo : EIATTR_CUDA_API_VERSION
	.align		4
        /*0000*/ 	.byte	0x04, 0x37
        /*0002*/ 	.short	(.L_157 - .L_156)
.L_156:
        /*0004*/ 	.word	0x00000082


	//----- nvinfo : EIATTR_KPARAM_INFO
	.align		4
.L_157:
        /*0008*/ 	.byte	0x04, 0x17
        /*000a*/ 	.short	(.L_159 - .L_158)
.L_158:
        /*000c*/ 	.word	0x00000000
        /*0010*/ 	.short	0x0001
        /*0012*/ 	.short	0x0008
        /*0014*/ 	.byte	0x00, 0xf5, 0x21, 0x00


	//----- nvinfo : EIATTR_KPARAM_INFO
	.align		4
.L_159:
        /*0018*/ 	.byte	0x04, 0x17
        /*001a*/ 	.short	(.L_161 - .L_160)
.L_160:
        /*001c*/ 	.word	0x00000000
        /*0020*/ 	.short	0x0000
        /*0022*/ 	.short	0x0000
        /*0024*/ 	.byte	0x00, 0xf5, 0x21, 0x00


	//----- nvinfo : EIATTR_SPARSE_MMA_MASK
	.align		4
.L_161:
        /*0028*/ 	.byte	0x03, 0x50
        /*002a*/ 	.short	0x0000


	//----- nvinfo : EIATTR_MAXREG_COUNT
	.align		4
        /*002c*/ 	.byte	0x03, 0x1b
        /*002e*/ 	.short	0x00ff


	//----- nvinfo : EIATTR_NUM_BARRIERS
	.align		4
        /*0030*/ 	.byte	0x02, 0x4c
        /*0032*/ 	.byte	0x01
	.zero		1


	//----- nvinfo : EIATTR_MERCURY_ISA_VERSION
	.align		4
        /*0034*/ 	.byte	0x03, 0x5f
        /*0036*/ 	.short	0x0101


	//----- nvinfo : EIATTR_VRC_CTA_INIT_COUNT
	.align		4
        /*0038*/ 	.byte	0x02, 0x4a
	.zero		1
	.zero		1


	//----- nvinfo : EIATTR_EXIT_INSTR_OFFSETS
	.align		4
        /*003c*/ 	.byte	0x04, 0x1c
        /*003e*/ 	.short	(.L_163 - .L_162)


	//   ....[0]....
.L_162:
        /*0040*/ 	.word	0x000002f0


	//   ....[1]....
        /*0044*/ 	.word	0x00000490


	//   ....[2]....
        /*0048*/ 	.word	0x00000510


	//----- nvinfo : EIATTR_CBANK_PARAM_SIZE
	.align		4
.L_163:
        /*004c*/ 	.byte	0x03, 0x19
        /*004e*/ 	.short	0x0010


	//----- nvinfo : EIATTR_PARAM_CBANK
	.align		4
        /*0050*/ 	.byte	0x04, 0x0a
        /*0052*/ 	.short	(.L_165 - .L_164)
	.align		4
.L_164:
        /*0054*/ 	.word	index@(.nv.constant0._Z7reduce6ILj256EEvPiS0_)
        /*0058*/ 	.short	0x0380
        /*005a*/ 	.short	0x0010


	//----- nvinfo : EIATTR_SW_WAR
	.align		4
.L_165:
        /*005c*/ 	.byte	0x04, 0x36
        /*005e*/ 	.short	(.L_167 - .L_166)
.L_166:
        /*0060*/ 	.word	0x00000008
.L_167:


//--------------------- .nv.info._Z7reduce6ILj512EEvPiS0_ --------------------------
	.section	.nv.info._Z7reduce6ILj512EEvPiS0_,"",@"SHT_CUDA_INFO"
	.sectionflags	@""
	.align	4


	//----- nvinfo : EIATTR_CUDA_API_VERSION
	.align		4
        /*0000*/ 	.byte	0x04, 0x37
        /*0002*/ 	.short	(.L_169 - .L_168)
.L_168:
        /*0004*/ 	.word	0x00000082


	//----- nvinfo : EIATTR_KPARAM_INFO
	.align		4
.L_169:
        /*0008*/ 	.byte	0x04, 0x17
        /*000a*/ 	.short	(.L_171 - .L_170)
.L_170:
        /*000c*/ 	.word	0x00000000
        /*0010*/ 	.short	0x0001
        /*0012*/ 	.short	0x0008
        /*0014*/ 	.byte	0x00, 0xf5, 0x21, 0x00


	//----- nvinfo : EIATTR_KPARAM_INFO
	.align		4
.L_171:
        /*0018*/ 	.byte	0x04, 0x17
        /*001a*/ 	.short	(.L_173 - .L_172)
.L_172:
        /*001c*/ 	.word	0x00000000
        /*0020*/ 	.short	0x0000
        /*0022*/ 	.short	0x0000
        /*0024*/ 	.byte	0x00, 0xf5, 0x21, 0x00


	//----- nvinfo : EIATTR_SPARSE_MMA_MASK
	.align		4
.L_173:
        /*0028*/ 	.byte	0x03, 0x50
        /*002a*/ 	.short	0x0000


	//----- nvinfo : EIATTR_MAXREG_COUNT
	.align		4
        /*002c*/ 	.byte	0x03, 0x1b
        /*002e*/ 	.short	0x00ff


	//----- nvinfo : EIATTR_NUM_BARRIERS
	.align		4
        /*0030*/ 	.byte	0x02, 0x4c
        /*0032*/ 	.byte	0x01
	.zero		1


	//----- nvinfo : EIATTR_MERCURY_ISA_VERSION
	.align		4
        /*0034*/ 	.byte	0x03, 0x5f
        /*0036*/ 	.short	0x0101


	//----- nvinfo : EIATTR_VRC_CTA_INIT_COUNT
	.align		4
        /*0038*/ 	.byte	0x02, 0x4a
	.zero		1
	.zero		1


	//----- nvinfo : EIATTR_EXIT_INSTR_OFFSETS
	.align		4
        /*003c*/ 	.byte	0x04, 0x1c
        /*003e*/ 	.short	(.L_175 - .L_174)


	//   ....[0]....
.L_174:
        /*0040*/ 	.word	0x00000350


	//   ....[1]....
        /*0044*/ 	.word	0x000004f0


	//   ....[2]....
        /*0048*/ 	.word	0x00000570


	//----- nvinfo : EIATTR_CBANK_PARAM_SIZE
	.align		4
.L_175:
        /*004c*/ 	.byte	0x03, 0x19
        /*004e*/ 	.short	0x0010


	//----- nvinfo : EIATTR_PARAM_CBANK
	.align		4
        /*0050*/ 	.byte	0x04, 0x0a
        /*0052*/ 	.short	(.L_177 - .L_176)
	.align		4
.L_176:
        /*0054*/ 	.word	index@(.nv.constant0._Z7reduce6ILj512EEvPiS0_)
        /*0058*/ 	.short	0x0380
        /*005a*/ 	.short	0x0010


	//----- nvinfo : EIATTR_SW_WAR
	.align		4
.L_177:
        /*005c*/ 	.byte	0x04, 0x36
        /*005e*/ 	.short	(.L_179 - .L_178)
.L_178:
        /*0060*/ 	.word	0x00000008
.L_179:


//--------------------- .nv.callgraph             --------------------------
	.section	.nv.callgraph,"",@"SHT_CUDA_CALLGRAPH"
	.align	4
	.sectionentsize	8
	.align		4
        /*0000*/ 	.word	0x00000000
	.align		4
        /*0004*/ 	.word	0xffffffff
	.align		4
        /*0008*/ 	.word	0x00000000
	.align		4
        /*000c*/ 	.word	0xfffffffe
	.align		4
        /*0010*/ 	.word	0x00000000
	.align		4
        /*0014*/ 	.word	0xfffffffd
	.align		4
        /*0018*/ 	.word	0x00000000
	.align		4
        /*001c*/ 	.word	0xfffffffc


//--------------------- .text._Z7reduce6ILj1EEvPiS0_ --------------------------
	.section	.text._Z7reduce6ILj1EEvPiS0_,"ax",@progbits
	.align	128
        .global         _Z7reduce6ILj1EEvPiS0_
        .type           _Z7reduce6ILj1EEvPiS0_,@function
        .size           _Z7reduce6ILj1EEvPiS0_,(.L_x_30 - _Z7reduce6ILj1EEvPiS0_)
        .other          _Z7reduce6ILj1EEvPiS0_,@"STO_CUDA_ENTRY STV_DEFAULT"
_Z7reduce6ILj1EEvPiS0_:
.text._Z7reduce6ILj1EEvPiS0_:
[----:B------:R-:W-:Y:S01]  /*0000*/  LDC R1, c[0x0][0x37c] ;  /* 0x0000df00ff017b82 */ /* 0x000fe20000000800 */
[----:B------:R-:W0:Y:S01]  /*0010*/  S2R R11, SR_CTAID.X ;  /* 0x00000000000b7919 */ /* 0x000e220000002500 */
[----:B------:R-:W0:Y:S06]  /*0020*/  LDCU UR8, c[0x0][0x360] ;  /* 0x00006c00ff0877ac */ /* 0x000e2c0008000800 */
[----:B------:R-:W1:Y:S01]  /*0030*/  LDC.64 R4, c[0x0][0x380] ;  /* 0x0000e000ff047b82 */ /* 0x000e620000000a00 */
[----:B------:R-:W2:Y:S01]  /*0040*/  S2R R9, SR_TID.X ;  /* 0x0000000000097919 */ /* 0x000ea20000002100 */
[----:B------:R-:W3:Y:S01]  /*0050*/  LDCU.64 UR6, c[0x0][0x358] ;  /* 0x00006b00ff0677ac */ /* 0x000ee20008000a00 */
[----:B0-----:R-:W-:-:S04]  /*0060*/  IMAD R0, R11, UR8, RZ ;  /* 0x000000080b007c24 */ /* 0x001fc8000f8e02ff */
[----:B--2---:R-:W-:-:S05]  /*0070*/  IMAD R3, R0, 0x2, R9 ;  /* 0x0000000200037824 */ /* 0x004fca00078e0209 */
[C---:B------:R-:W-:Y:S01]  /*0080*/  IADD3 R7, PT, PT, R3.reuse, UR8, RZ ;  /* 0x0000000803077c10 */ /* 0x040fe2000fffe0ff */
[----:B-1----:R-:W-:-:S04]  /*0090*/  IMAD.WIDE.U32 R2, R3, 0x4, R4 ;  /* 0x0000000403027825 */ /* 0x002fc800078e0004 */
[----:B------:R-:W-:Y:S02]  /*00a0*/  IMAD.WIDE.U32 R4, R7, 0x4, R4 ;  /* 0x0000000407047825 */ /* 0x000fe400078e0004 */
[----:B---3--:R-:W2:Y:S04]  /*00b0*/  LDG.E R2, desc[UR6][R2.64] ;  /* 0x0000000602027981 */ /* 0x008ea8000c1e1900 */
[----:B------:R-:W2:Y:S01]  /*00c0*/  LDG.E R5, desc[UR6][R4.64] ;  /* 0x0000000604057981 */ /* 0x000ea2000c1e1900 */
[----:B------:R-:W0:Y:S01]  /*00d0*/  S2UR UR5, SR_CgaCtaId ;  /* 0x00000000000579c3 */ /* 0x000e220000008800 */
[----:B------:R-:W-:Y:S01]  /*00e0*/  UMOV UR4, 0x400 ;  /* 0x0000040000047882 */ /* 0x000fe20000000000 */
[----:B------:R-:W-:Y:S01]  /*00f0*/  UISETP.GE.U32.AND UP0, UPT, UR8, 0x42, UPT ;  /* 0x000000420800788c */ /* 0x000fe2000bf06070 */
[----:B------:R-:W-:Y:S01]  /*0100*/  ISETP.NE.AND P0, PT, R9, RZ, PT ;  /* 0x000000ff0900720c */ /* 0x000fe20003f05270 */
[----:B0-----:R-:W-:-:S06]  /*0110*/  ULEA UR4, UR5, UR4, 0x18 ;  /* 0x0000000405047291 */ /* 0x001fcc000f8ec0ff */
[----:B------:R-:W-:Y:S01]  /*0120*/  LEA R7, R9, UR4, 0x2 ;  /* 0x0000000409077c11 */ /* 0x000fe2000f8e10ff */
[----:B--2---:R-:W-:-:S05]  /*0130*/  IMAD.IADD R0, R2, 0x1, R5 ;  /* 0x0000000102007824 */ /* 0x004fca00078e0205 */
[----:B------:R0:W-:Y:S01]  /*0140*/  STS [R7], R0 ;  /* 0x0000000007007388 */ /* 0x0001e20000000800 */
[----:B------:R-:W-:Y:S06]  /*0150*/  BAR.SYNC.DEFER_BLOCKING 0x0 ;  /* 0x0000000000007b1d */ /* 0x000fec0000010000 */
[----:B------:R-:W-:Y:S05]  /*0160*/  BRA.U !UP0, `(.L_x_0) ;  /* 0x0000000108307547 */ /* 0x000fea000b800000 */
[----:B0-----:R-:W-:-:S07]  /*0170*/  MOV R0, UR8 ;  /* 0x0000000800007c02 */ /* 0x001fce0008000f00 */
.L_x_1:
[----:B------:R-:W-:-:S04]  /*0180*/  SHF.R.U32.HI R6, RZ, 0x1, R0 ;  /* 0x00000001ff067819 */ /* 0x000fc80000011600 */
[----:B------:R-:W-:-:S13]  /*0190*/  ISETP.GE.U32.AND P1, PT, R9, R6, PT ;  /* 0x000000060900720c */ /* 0x000fda0003f26070 */
[----:B------:R-:W-:Y:S01]  /*01a0*/  @!P1 IMAD R2, R6, 0x4, R7 ;  /* 0x0000000406029824 */ /* 0x000fe200078e0207 */
[----:B------:R-:W-:Y:S05]  /*01b0*/  @!P1 LDS R3, [R7] ;  /* 0x0000000007039984 */ /* 0x000fea0000000800 */
[----:B------:R-:W0:Y:S02]  /*01c0*/  @!P1 LDS R2, [R2] ;  /* 0x0000000002029984 */ /* 0x000e240000000800 */
[----:B0-----:R-:W-:-:S05]  /*01d0*/  @!P1 IADD3 R4, PT, PT, R2, R3, RZ ;  /* 0x0000000302049210 */ /* 0x001fca0007ffe0ff */
[----:B------:R1:W-:Y:S01]  /*01e0*/  @!P1 STS [R7], R4 ;  /* 0x0000000407009388 */ /* 0x0003e20000000800 */
[----:B------:R-:W-:Y:S01]  /*01f0*/  BAR.SYNC.DEFER_BLOCKING 0x0 ;  /* 0x0000000000007b1d */ /* 0x000fe20000010000 */
[----:B------:R-:W-:Y:S01]  /*0200*/  ISETP.GT.U32.AND P1, PT, R0, 0x83, PT ;  /* 0x000000830000780c */ /* 0x000fe20003f24070 */
[----:B------:R-:W-:-:S12]  /*0210*/  IMAD.MOV.U32 R0, RZ, RZ, R6 ;  /* 0x000000ffff007224 */ /* 0x000fd800078e0006 */
[----:B-1----:R-:W-:Y:S05]  /*0220*/  @P1 BRA `(.L_x_1) ;  /* 0xfffffffc00d41947 */ /* 0x002fea000383ffff */
.L_x_0:
[----:B------:R-:W-:Y:S05]  /*0230*/  @P0 EXIT ;  /* 0x000000000000094d */ /* 0x000fea0003800000 */
[----:B------:R-:W1:Y:S01]  /*0240*/  S2UR UR5, SR_CgaCtaId ;  /* 0x00000000000579c3 */ /* 0x000e620000008800 */
[----:B------:R-:W-:-:S07]  /*0250*/  UMOV UR4, 0x400 ;  /* 0x0000040000047882 */ /* 0x000fce0000000000 */
[----:B------:R-:W2:Y:S01]  /*0260*/  LDC.64 R2, c[0x0][0x388] ;  /* 0x0000e200ff027b82 */ /* 0x000ea20000000a00 */
[----:B-1----:R-:W-:Y:S01]  /*0270*/  ULEA UR4, UR5, UR4, 0x18 ;  /* 0x0000000405047291 */ /* 0x002fe2000f8ec0ff */
[----:B--2---:R-:W-:-:S08]  /*0280*/  IMAD.WIDE.U32 R2, R11, 0x4, R2 ;  /* 0x000000040b027825 */ /* 0x004fd000078e0002 */
[----:B------:R-:W1:Y:S04]  /*0290*/  LDS R5, [UR4] ;  /* 0x00000004ff057984 */ /* 0x000e680008000800 */
[----:B-1----:R-:W-:Y:S01]  /*02a0*/  STG.E desc[UR6][R2.64], R5 ;  /* 0x0000000502007986 */ /* 0x002fe2000c101906 */
[----:B------:R-:W-:Y:S05]  /*02b0*/  EXIT ;  /* 0x000000000000794d */ /* 0x000fea0003800000 */
.L_x_2:
[----:B------:R-:W-:-:S00]  /*02c0*/  BRA `(.L_x_2) ;  /* 0xfffffffc00fc7947 */ /* 0x000fc0000383ffff */
[----:B------:R-:W-:-:S00]  /*02d0*/  NOP ;  /* 0x0000000000007918 */ /* 0x000fc00000000000 */
        /* <DEDUP_REMOVED lines=10> */
.L_x_30:


//--------------------- .text._Z7reduce6ILj2EEvPiS0_ --------------------------
	.section	.text._Z7reduce6ILj2EEvPiS0_,"ax",@progbits
	.align	128
        .global         _Z7reduce6ILj2EEvPiS0_
        .type           _Z7reduce6ILj2EEvPiS0_,@function
        .size           _Z7reduce6ILj2EEvPiS0_,(.L_x_31 - _Z7reduce6ILj2EEvPiS0_)
        .other          _Z7reduce6ILj2EEvPiS0_,@"STO_CUDA_ENTRY STV_DEFAULT"
_Z7reduce6ILj2EEvPiS0_:
.text._Z7reduce6ILj2EEvPiS0_:
[----:B------:R-:W-:Y:S01]  /*0000*/  LDC R1, c[0x0][0x37c] ;  /* 0x0000df00ff017b82 */ /* 0x000fe20000000800 */
[----:B------:R-:W0:Y:S01]  /*0010*/  S2R R11, SR_CTAID.X ;  /* 0x00000000000b7919 */ /* 0x000e220000002500 */
[----:B------:R-:W0:Y:S06]  /*0020*/  LDCU UR8, c[0x0][0x360] ;  /* 0x00006c00ff0877ac */ /* 0x000e2c0008000800 */
[----:B------:R-:W1:Y:S01]  /*0030*/  LDC.64 R4, c[0x0][0x380] ;  /* 0x0000e000ff047b82 */ /* 0x000e620000000a00 */
[----:B------:R-:W2:Y:S01]  /*0040*/  S2R R9, SR_TID.X ;  /* 0x0000000000097919 */ /* 0x000ea20000002100 */
[----:B------:R-:W3:Y:S01]  /*0050*/  LDCU.64 UR6, c[0x0][0x358] ;  /* 0x00006b00ff0677ac */ /* 0x000ee20008000a00 */
[----:B0-----:R-:W-:-:S04]  /*0060*/  IMAD R0, R11, UR8, RZ ;  /* 0x000000080b007c24 */ /* 0x001fc8000f8e02ff */
[----:B--2---:R-:W-:-:S04]  /*0070*/  IMAD R3, R0, 0x2, R9 ;  /* 0x0000000200037824 */ /* 0x004fc800078e0209 */
[C---:B------:R-:W-:Y:S02]  /*0080*/  VIADD R7, R3.reuse, UR8 ;  /* 0x0000000803077c36 */ /* 0x040fe40008000000 */
[----:B-1----:R-:W-:-:S04]  /*0090*/  IMAD.WIDE.U32 R2, R3, 0x4, R4 ;  /* 0x0000000403027825 */ /* 0x002fc800078e0004 */
[----:B------:R-:W-:Y:S02]  /*00a0*/  IMAD.WIDE.U32 R4, R7, 0x4, R4 ;  /* 0x0000000407047825 */ /* 0x000fe400078e0004 */
[----:B---3--:R-:W2:Y:S04]  /*00b0*/  LDG.E R2, desc[UR6][R2.64] ;  /* 0x0000000602027981 */ /* 0x008ea8000c1e1900 */
[----:B------:R-:W2:Y:S01]  /*00c0*/  LDG.E R5, desc[UR6][R4.64] ;  /* 0x0000000604057981 */ /* 0x000ea2000c1e1900 */
[----:B------:R-:W0:Y:S01]  /*00d0*/  S2UR UR5, SR_CgaCtaId ;  /* 0x00000000000579c3 */ /* 0x000e220000008800 */
[----:B------:R-:W-:Y:S01]  /*00e0*/  UMOV UR4, 0x400 ;  /* 0x0000040000047882 */ /* 0x000fe20000000000 */
[----:B------:R-:W-:Y:S01]  /*00f0*/  UISETP.GE.U32.AND UP0, UPT, UR8, 0x42, UPT ;  /* 0x000000420800788c */ /* 0x000fe2000bf06070 */
[----:B------:R-:W-:Y:S01]  /*0100*/  ISETP.GT.U32.AND P0, PT, R9, 0x1f, PT ;  /* 0x0000001f0900780c */ /* 0x000fe20003f04070 */
[----:B0-----:R-:W-:-:S06]  /*0110*/  ULEA UR4, UR5, UR4, 0x18 ;  /* 0x0000000405047291 */ /* 0x001fcc000f8ec0ff */
[----:B------:R-:W-:Y:S02]  /*0120*/  LEA R7, R9, UR4, 0x2 ;  /* 0x0000000409077c11 */ /* 0x000fe4000f8e10ff */
[----:B--2---:R-:W-:-:S05]  /*0130*/  IADD3 R0, PT, PT, R2, R5, RZ ;  /* 0x0000000502007210 */ /* 0x004fca0007ffe0ff */
[----:B------:R0:W-:Y:S01]  /*0140*/  STS [R7], R0 ;  /* 0x0000000007007388 */ /* 0x0001e20000000800 */
[----:B------:R-:W-:Y:S06]  /*0150*/  BAR.SYNC.DEFER_BLOCKING 0x0 ;  /* 0x0000000000007b1d */ /* 0x000fec0000010000 */
[----:B------:R-:W-:Y:S05]  /*0160*/  BRA.U !UP0, `(.L_x_3) ;  /* 0x0000000108307547 */ /* 0x000fea000b800000 */
[----:B0-----:R-:W-:-:S07]  /*0170*/  IMAD.U32 R0, RZ, RZ, UR8 ;  /* 0x00000008ff007e24 */ /* 0x001fce000f8e00ff */
.L_x_4:
[----:B------:R-:W-:-:S04]  /*0180*/  SHF.R.U32.HI R6, RZ, 0x1, R0 ;  /* 0x00000001ff067819 */ /* 0x000fc80000011600 */
[----:B------:R-:W-:-:S13]  /*0190*/  ISETP.GE.U32.AND P1, PT, R9, R6, PT ;  /* 0x000000060900720c */ /* 0x000fda0003f26070 */
[----:B------:R-:W-:Y:S01]  /*01a0*/  @!P1 LEA R2, R6, R7, 0x2 ;  /* 0x0000000706029211 */ /* 0x000fe200078e10ff */
[----:B------:R-:W-:Y:S05]  /*01b0*/  @!P1 LDS R3, [R7] ;  /* 0x0000000007039984 */ /* 0x000fea0000000800 */
[----:B------:R-:W0:Y:S02]  /*01c0*/  @!P1 LDS R2, [R2] ;  /* 0x0000000002029984 */ /* 0x000e240000000800 */
[----:B0-----:R-:W-:-:S05]  /*01d0*/  @!P1 IMAD.IADD R4, R2, 0x1, R3 ;  /* 0x0000000102049824 */ /* 0x001fca00078e0203 */
[----:B------:R1:W-:Y:S01]  /*01e0*/  @!P1 STS [R7], R4 ;  /* 0x0000000407009388 */ /* 0x0003e20000000800 */
[----:B------:R-:W-:Y:S01]  /*01f0*/  BAR.SYNC.DEFER_BLOCKING 0x0 ;  /* 0x0000000000007b1d */ /* 0x000fe20000010000 */
[----:B------:R-:W-:Y:S02]  /*0200*/  ISETP.GT.U32.AND P1, PT, R0, 0x83, PT ;  /* 0x000000830000780c */ /* 0x000fe40003f24070 */
[----:B------:R-:W-:-:S11]  /*0210*/  MOV R0, R6 ;  /* 0x0000000600007202 */ /* 0x000fd60000000f00 */
[----:B-1----:R-:W-:Y:S05]  /*0220*/  @P1 BRA `(.L_x_4) ;  /* 0xfffffffc00d41947 */ /* 0x002fea000383ffff */
.L_x_3:
[----:B------:R-:W-:Y:S05]  /*0230*/  @P0 EXIT ;  /* 0x000000000000094d */ /* 0x000fea0003800000 */
[----:B0-----:R-:W-:Y:S01]  /*0240*/  LDS R0, [R7] ;  /* 0x0000000007007984 */ /* 0x001fe20000000800 */
[----:B------:R-:W-:-:S03]  /*0250*/  ISETP.NE.AND P0, PT, R9, RZ, PT ;  /* 0x000000ff0900720c */ /* 0x000fc60003f05270 */
[----:B------:R-:W0:Y:S02]  /*0260*/  LDS R3, [R7+0x4] ;  /* 0x0000040007037984 */ /* 0x000e240000000800 */
[----:B0-----:R-:W-:-:S05]  /*0270*/  IMAD.IADD R0, R0, 0x1, R3 ;  /* 0x0000000100007824 */ /* 0x001fca00078e0203 */
[----:B------:R0:W-:Y:S03]  /*0280*/  STS [R7], R0 ;  /* 0x0000000007007388 */ /* 0x0001e60000000800 */
        /* <DEDUP_REMOVED lines=9> */
.L_x_5:
        /* <DEDUP_REMOVED lines=14> */
.L_x_31:


//--------------------- .text._Z7reduce6ILj4EEvPiS0_ --------------------------
	.section	.text._Z7reduce6ILj4EEvPiS0_,"ax",@progbits
	.align	128
        .global         _Z7reduce6ILj4EEvPiS0_
        .type           _Z7reduce6ILj4EEvPiS0_,@function
        .size           _Z7reduce6ILj4EEvPiS0_,(.L_x_32 - _Z7reduce6ILj4EEvPiS0_)
        .other          _Z7reduce6ILj4EEvPiS0_,@"STO_CUDA_ENTRY STV_DEFAULT"
_Z7reduce6ILj4EEvPiS0_:
.text._Z7reduce6ILj4EEvPiS0_:
        /* <DEDUP_REMOVED lines=18> */
[----:B------:R-:W-:Y:S01]  /*0120*/  LEA R7, R9, UR4, 0x2 ;  /* 0x0000000409077c11 */ /* 0x000fe2000f8e10ff */
[----:B--2---:R-:W-:-:S05]  /*0130*/  IMAD.IADD R6, R2, 0x1, R5 ;  /* 0x0000000102067824 */ /* 0x004fca00078e0205 */
[----:B------:R0:W-:Y:S01]  /*0140*/  STS [R7], R6 ;  /* 0x0000000607007388 */ /* 0x0001e20000000800 */
[----:B------:R-:W-:Y:S06]  /*0150*/  BAR.SYNC.DEFER_BLOCKING 0x0 ;  /* 0x0000000000007b1d */ /* 0x000fec0000010000 */
[----:B------:R-:W-:Y:S05]  /*0160*/  BRA.U !UP0, `(.L_x_6) ;  /* 0x0000000108307547 */ /* 0x000fea000b800000 */
[----:B------:R-:W-:-:S07]  /*0170*/  MOV R2, UR8 ;  /* 0x0000000800027c02 */ /* 0x000fce0008000f00 */
.L_x_7:
[----:B0-----:R-:W-:-:S04]  /*0180*/  SHF.R.U32.HI R6, RZ, 0x1, R2 ;  /* 0x00000001ff067819 */ /* 0x001fc80000011602 */
        /* <DEDUP_REMOVED lines=10> */
.L_x_6:
[----:B------:R-:W-:Y:S05]  /*0230*/  @P0 EXIT ;  /* 0x000000000000094d */ /* 0x000fea0003800000 */
[----:B------:R-:W-:Y:S01]  /*0240*/  LDS R2, [R7] ;  /* 0x0000000007027984 */ /* 0x000fe20000000800 */
[----:B------:R-:W-:-:S03]  /*0250*/  ISETP.NE.AND P0, PT, R9, RZ, PT ;  /* 0x000000ff0900720c */ /* 0x000fc60003f05270 */
[----:B------:R-:W1:Y:S02]  /*0260*/  LDS R3, [R7+0x8] ;  /* 0x0000080007037984 */ /* 0x000e640000000800 */
[----:B-1----:R-:W-:-:S05]  /*0270*/  IADD3 R2, PT, PT, R2, R3, RZ ;  /* 0x0000000302027210 */ /* 0x002fca0007ffe0ff */
[----:B------:R-:W-:Y:S04]  /*0280*/  STS [R7], R2 ;  /* 0x0000000207007388 */ /* 0x000fe80000000800 */
[----:B------:R-:W-:Y:S04]  /*0290*/  LDS R3, [R7] ;  /* 0x0000000007037984 */ /* 0x000fe80000000800 */
[----:B------:R-:W1:Y:S02]  /*02a0*/  LDS R4, [R7+0x4] ;  /* 0x0000040007047984 */ /* 0x000e640000000800 */
[----:B-1----:R-:W-:-:S05]  /*02b0*/  IMAD.IADD R4, R3, 0x1, R4 ;  /* 0x0000000103047824 */ /* 0x002fca00078e0204 */
[----:B------:R1:W-:Y:S01]  /*02c0*/  STS [R7], R4 ;  /* 0x0000000407007388 */ /* 0x0003e20000000800 */
[----:B------:R-:W-:Y:S05]  /*02d0*/  @P0 EXIT ;  /* 0x000000000000094d */ /* 0x000fea0003800000 */
[----:B------:R-:W2:Y:S01]  /*02e0*/  S2UR UR5, SR_CgaCtaId ;  /* 0x00000000000579c3 */ /* 0x000ea20000008800 */
[----:B------:R-:W-:-:S07]  /*02f0*/  UMOV UR4, 0x400 ;  /* 0x0000040000047882 */ /* 0x000fce0000000000 */
[----:B------:R-:W3:Y:S01]  /*0300*/  LDC.64 R2, c[0x0][0x388] ;  /* 0x0000e200ff027b82 */ /* 0x000ee20000000a00 */
[----:B--2---:R-:W-:Y:S01]  /*0310*/  ULEA UR4, UR5, UR4, 0x18 ;  /* 0x0000000405047291 */ /* 0x004fe2000f8ec0ff */
[----:B---3--:R-:W-:-:S08]  /*0320*/  IMAD.WIDE.U32 R2, R0, 0x4, R2 ;  /* 0x0000000400027825 */ /* 0x008fd000078e0002 */
[----:B------:R-:W2:Y:S04]  /*0330*/  LDS R5, [UR4] ;  /* 0x00000004ff057984 */ /* 0x000ea80008000800 */
[----:B--2---:R-:W-:Y:S01]  /*0340*/  STG.E desc[UR6][R2.64], R5 ;  /* 0x0000000502007986 */ /* 0x004fe2000c101906 */
[----:B------:R-:W-:Y:S05]  /*0350*/  EXIT ;  /* 0x000000000000794d */ /* 0x000fea0003800000 */
.L_x_8:
        /* <DEDUP_REMOVED lines=10> */
.L_x_32:


//--------------------- .text._Z7reduce6ILj8EEvPiS0_ --------------------------
	.section	.text._Z7reduce6ILj8EEvPiS0_,"ax",@progbits
	.align	128
        .global         _Z7reduce6ILj8EEvPiS0_
        .type           _Z7reduce6ILj8EEvPiS0_,@function
        .size           _Z7reduce6ILj8EEvPiS0_,(.L_x_33 - _Z7reduce6ILj8EEvPiS0_)
        .other          _Z7reduce6ILj8EEvPiS0_,@"STO_CUDA_ENTRY STV_DEFAULT"
_Z7reduce6ILj8EEvPiS0_:
.text._Z7reduce6ILj8EEvPiS0_:
        /* <DEDUP_REMOVED lines=23> */
[----:B------:R-:W-:-:S07]  /*0170*/  IMAD.U32 R2, RZ, RZ, UR8 ;  /* 0x00000008ff027e24 */ /* 0x000fce000f8e00ff */
.L_x_10:
[----:B0-----:R-:W-:-:S04]  /*0180*/  SHF.R.U32.HI R6, RZ, 0x1, R2 ;  /* 0x00000001ff067819 */ /* 0x001fc80000011602 */
        /* <DEDUP_REMOVED lines=10> */
.L_x_9:
[----:B------:R-:W-:Y:S05]  /*0230*/  @P0 EXIT ;  /* 0x000000000000094d */ /* 0x000fea0003800000 */
[----:B------:R-:W-:Y:S01]  /*0240*/  LDS R2, [R7] ;  /* 0x0000000007027984 */ /* 0x000fe20000000800 */
[----:B------:R-:W-:-:S03]  /*0250*/  ISETP.NE.AND P0, PT, R9, RZ, PT ;  /* 0x000000ff0900720c */ /* 0x000fc60003f05270 */
[----:B------:R-:W1:Y:S02]  /*0260*/  LDS R3, [R7+0x10] ;  /* 0x0000100007037984 */ /* 0x000e640000000800 */
[----:B-1----:R-:W-:-:S05]  /*0270*/  IMAD.IADD R2, R2, 0x1, R3 ;  /* 0x0000000102027824 */ /* 0x002fca00078e0203 */
[----:B------:R-:W-:Y:S04]  /*0280*/  STS [R7], R2 ;  /* 0x0000000207007388 */ /* 0x000fe80000000800 */
[----:B------:R-:W-:Y:S04]  /*0290*/  LDS R3, [R7] ;  /* 0x0000000007037984 */ /* 0x000fe80000000800 */
[----:B------:R-:W1:Y:S02]  /*02a0*/  LDS R4, [R7+0x8] ;  /* 0x0000080007047984 */ /* 0x000e640000000800 */
[----:B-1----:R-:W-:-:S05]  /*02b0*/  IADD3 R4, PT, PT, R3, R4, RZ ;  /* 0x0000000403047210 */ /* 0x002fca0007ffe0ff */
[----:B------:R-:W-:Y:S04]  /*02c0*/  STS [R7], R4 ;  /* 0x0000000407007388 */ /* 0x000fe80000000800 */
[----:B------:R-:W-:Y:S04]  /*02d0*/  LDS R3, [R7] ;  /* 0x0000000007037984 */ /* 0x000fe80000000800 */
[----:B0-----:R-:W0:Y:S02]  /*02e0*/  LDS R6, [R7+0x4] ;  /* 0x0000040007067984 */ /* 0x001e240000000800 */
[----:B0-----:R-:W-:-:S05]  /*02f0*/  IMAD.IADD R6, R3, 0x1, R6 ;  /* 0x0000000103067824 */ /* 0x001fca00078e0206 */
[----:B------:R0:W-:Y:S01]  /*0300*/  STS [R7], R6 ;  /* 0x0000000607007388 */ /* 0x0001e20000000800 */
        /* <DEDUP_REMOVED lines=9> */
.L_x_11:
        /* <DEDUP_REMOVED lines=14> */
.L_x_33:


//--------------------- .text._Z7reduce6ILj16EEvPiS0_ --------------------------
	.section	.text._Z7reduce6ILj16EEvPiS0_,"ax",@progbits
	.align	128
        .global         _Z7reduce6ILj16EEvPiS0_
        .type           _Z7reduce6ILj16EEvPiS0_,@function
        .size           _Z7reduce6ILj16EEvPiS0_,(.L_x_34 - _Z7reduce6ILj16EEvPiS0_)
        .other          _Z7reduce6ILj16EEvPiS0_,@"STO_CUDA_ENTRY STV_DEFAULT"
_Z7reduce6ILj16EEvPiS0_:
.text._Z7reduce6ILj16EEvPiS0_:
        /* <DEDUP_REMOVED lines=8> */
[C---:B-1----:R-:W-:Y:S01]  /*0080*/  IMAD.WIDE.U32 R4, R3.reuse, 0x4, R6 ;  /* 0x0000000403047825 */ /* 0x042fe200078e0006 */
[----:B------:R-:W-:-:S05]  /*0090*/  IADD3 R9, PT, PT, R3, UR8, RZ ;  /* 0x0000000803097c10 */ /* 0x000fca000fffe0ff */
[----:B------:R-:W-:Y:S01]  /*00a0*/  IMAD.WIDE.U32 R6, R9, 0x4, R6 ;  /* 0x0000000409067825 */ /* 0x000fe200078e0006 */
[----:B---3--:R-:W2:Y:S05]  /*00b0*/  LDG.E R4, desc[UR6][R4.64] ;  /* 0x0000000604047981 */ /* 0x008eaa000c1e1900 */
        /* <DEDUP_REMOVED lines=11> */
[----:B0-----:R-:W-:-:S07]  /*0170*/  MOV R3, UR8 ;  /* 0x0000000800037c02 */ /* 0x001fce0008000f00 */
.L_x_13:
        /* <DEDUP_REMOVED lines=11> */
.L_x_12:
[----:B------:R-:W-:Y:S05]  /*0230*/  @P0 EXIT ;  /* 0x000000000000094d */ /* 0x000fea0003800000 */
[----:B0-----:R-:W-:Y:S01]  /*0240*/  LDS R3, [R8] ;  /* 0x0000000008037984 */ /* 0x001fe20000000800 */
[----:B------:R-:W-:-:S03]  /*0250*/  ISETP.NE.AND P0, PT, R2, RZ, PT ;  /* 0x000000ff0200720c */ /* 0x000fc60003f05270 */
[----:B------:R-:W0:Y:S02]  /*0260*/  LDS R4, [R8+0x20] ;  /* 0x0000200008047984 */ /* 0x000e240000000800 */
[----:B0-----:R-:W-:-:S05]  /*0270*/  IADD3 R3, PT, PT, R3, R4, RZ ;  /* 0x0000000403037210 */ /* 0x001fca0007ffe0ff */
[----:B------:R-:W-:Y:S04]  /*0280*/  STS [R8], R3 ;  /* 0x0000000308007388 */ /* 0x000fe80000000800 */
[----:B------:R-:W-:Y:S04]  /*0290*/  LDS R4, [R8] ;  /* 0x0000000008047984 */ /* 0x000fe80000000800 */
[----:B------:R-:W0:Y:S02]  /*02a0*/  LDS R5, [R8+0x10] ;  /* 0x0000100008057984 */ /* 0x000e240000000800 */
[----:B0-----:R-:W-:-:S05]  /*02b0*/  IMAD.IADD R5, R4, 0x1, R5 ;  /* 0x0000000104057824 */ /* 0x001fca00078e0205 */
[----:B------:R-:W-:Y:S04]  /*02c0*/  STS [R8], R5 ;  /* 0x0000000508007388 */ /* 0x000fe80000000800 */
[----:B------:R-:W-:Y:S04]  /*02d0*/  LDS R4, [R8] ;  /* 0x0000000008047984 */ /* 0x000fe80000000800 */
[----:B------:R-:W0:Y:S02]  /*02e0*/  LDS R7, [R8+0x8] ;  /* 0x0000080008077984 */ /* 0x000e240000000800 */
[----:B0-----:R-:W-:-:S05]  /*02f0*/  IADD3 R7, PT, PT, R4, R7, RZ ;  /* 0x0000000704077210 */ /* 0x001fca0007ffe0ff */
[----:B------:R-:W-:Y:S04]  /*0300*/  STS [R8], R7 ;  /* 0x0000000708007388 */ /* 0x000fe80000000800 */
[----:B------:R-:W-:Y:S04]  /*0310*/  LDS R4, [R8] ;  /* 0x0000000008047984 */ /* 0x000fe80000000800 */
[----:B------:R-:W0:Y:S02]  /*0320*/  LDS R9, [R8+0x4] ;  /* 0x0000040008097984 */ /* 0x000e240000000800 */
        /* <DEDUP_REMOVED lines=11> */
.L_x_14:
        /* <DEDUP_REMOVED lines=10> */
.L_x_34:


//--------------------- .text._Z7reduce6ILj32EEvPiS0_ --------------------------
	.section	.text._Z7reduce6ILj32EEvPiS0_,"ax",@progbits
	.align	128
        .global         _Z7reduce6ILj32EEvPiS0_
        .type           _Z7reduce6ILj32EEvPiS0_,@function
        .size           _Z7reduce6ILj32EEvPiS0_,(.L_x_35 - _Z7reduce6ILj32EEvPiS0_)
        .other          _Z7reduce6ILj32EEvPiS0_,@"STO_CUDA_ENTRY STV_DEFAULT"
_Z7reduce6ILj32EEvPiS0_:
.text._Z7reduce6ILj32EEvPiS0_:
        /* <DEDUP_REMOVED lines=24> */
.L_x_16:
        /* <DEDUP_REMOVED lines=11> */
.L_x_15:
[----:B------:R-:W-:Y:S05]  /*0230*/  @P0 EXIT ;  /* 0x000000000000094d */ /* 0x000fea0003800000 */
[----:B0-----:R-:W-:Y:S01]  /*0240*/  LDS R3, [R8] ;  /* 0x0000000008037984 */ /* 0x001fe20000000800 */
[----:B------:R-:W-:-:S03]  /*0250*/  ISETP.NE.AND P0, PT, R2, RZ, PT ;  /* 0x000000ff0200720c */ /* 0x000fc60003f05270 */
        /* <DEDUP_REMOVED lines=22> */
[----:B0-----:R-:W0:Y:S01]  /*03c0*/  LDC.64 R2, c[0x0][0x388] ;  /* 0x0000e200ff027b82 */ /* 0x001e220000000a00 */
[----:B-1----:R-:W-:Y:S01]  /*03d0*/  ULEA UR4, UR5, UR4, 0x18 ;  /* 0x0000000405047291 */ /* 0x002fe2000f8ec0ff */
[----:B0-----:R-:W-:-:S08]  /*03e0*/  IMAD.WIDE.U32 R2, R0, 0x4, R2 ;  /* 0x0000000400027825 */ /* 0x001fd000078e0002 */
[----:B------:R-:W0:Y:S04]  /*03f0*/  LDS R5, [UR4] ;  /* 0x00000004ff057984 */ /* 0x000e280008000800 */
[----:B0-----:R-:W-:Y:S01]  /*0400*/  STG.E desc[UR6][R2.64], R5 ;  /* 0x0000000502007986 */ /* 0x001fe2000c101906 */
[----:B------:R-:W-:Y:S05]  /*0410*/  EXIT ;  /* 0x000000000000794d */ /* 0x000fea0003800000 */
.L_x_17:
        /* <DEDUP_REMOVED lines=14> */
.L_x_35:


//--------------------- .text._Z7reduce6ILj64EEvPiS0_ --------------------------
	.section	.text._Z7reduce6ILj64EEvPiS0_,"ax",@progbits
	.align	128
        .global         _Z7reduce6ILj64EEvPiS0_
        .type           _Z7reduce6ILj64EEvPiS0_,@function
        .size           _Z7reduce6ILj64EEvPiS0_,(.L_x_36 - _Z7reduce6ILj64EEvPiS0_)
        .other          _Z7reduce6ILj64EEvPiS0_,@"STO_CUDA_ENTRY STV_DEFAULT"
_Z7reduce6ILj64EEvPiS0_:
.text._Z7reduce6ILj64EEvPiS0_:
        /* <DEDUP_REMOVED lines=24> */
.L_x_19:
[----:B------:R-:W-:-:S04]  /*0180*/  SHF.R.U32.HI R7, RZ, 0x1, R4 ;  /* 0x00000001ff077819 */ /* 0x000fc80000011604 */
[----:B------:R-:W-:-:S13]  /*0190*/  ISETP.GE.U32.AND P1, PT, R2, R7, PT ;  /* 0x000000070200720c */ /* 0x000fda0003f26070 */
[----:B------:R-:W-:Y:S01]  /*01a0*/  @!P1 IMAD R5, R7, 0x4, R3 ;  /* 0x0000000407059824 */ /* 0x000fe200078e0203 */
[----:B------:R-:W-:Y:S05]  /*01b0*/  @!P1 LDS R6, [R3] ;  /* 0x0000000003069984 */ /* 0x000fea0000000800 */
[----:B------:R-:W1:Y:S02]  /*01c0*/  @!P1 LDS R5, [R5] ;  /* 0x0000000005059984 */ /* 0x000e640000000800 */
[----:B-1----:R-:W-:-:S05]  /*01d0*/  @!P1 IADD3 R6, PT, PT, R5, R6, RZ ;  /* 0x0000000605069210 */ /* 0x002fca0007ffe0ff */
[----:B------:R1:W-:Y:S01]  /*01e0*/  @!P1 STS [R3], R6 ;  /* 0x0000000603009388 */ /* 0x0003e20000000800 */
[----:B------:R-:W-:Y:S01]  /*01f0*/  BAR.SYNC.DEFER_BLOCKING 0x0 ;  /* 0x0000000000007b1d */ /* 0x000fe20000010000 */
[----:B------:R-:W-:Y:S01]  /*0200*/  ISETP.GT.U32.AND P1, PT, R4, 0x83, PT ;  /* 0x000000830400780c */ /* 0x000fe20003f24070 */
[----:B------:R-:W-:-:S12]  /*0210*/  IMAD.MOV.U32 R4, RZ, RZ, R7 ;  /* 0x000000ffff047224 */ /* 0x000fd800078e0007 */
[----:B-1----:R-:W-:Y:S05]  /*0220*/  @P1 BRA `(.L_x_19) ;  /* 0xfffffffc00d41947 */ /* 0x002fea000383ffff */
.L_x_18:
        /* <DEDUP_REMOVED lines=9> */
[----:B------:R-:W-:Y:S04]  /*02c0*/  STS [R3], R6 ;  /* 0x0000000603007388 */ /* 0x000fe80000000800 */
[----:B------:R-:W-:Y:S04]  /*02d0*/  LDS R5, [R3] ;  /* 0x0000000003057984 */ /* 0x000fe80000000800 */
[----:B0-----:R-:W0:Y:S02]  /*02e0*/  LDS R8, [R3+0x20] ;  /* 0x0000200003087984 */ /* 0x001e240000000800 */
        /* <DEDUP_REMOVED lines=23> */
.L_x_20:
        /* <DEDUP_REMOVED lines=10> */
.L_x_36:


//--------------------- .text._Z7reduce6ILj128EEvPiS0_ --------------------------
	.section	.text._Z7reduce6ILj128EEvPiS0_,"ax",@progbits
	.align	128
        .global         _Z7reduce6ILj128EEvPiS0_
        .type           _Z7reduce6ILj128EEvPiS0_,@function
        .size           _Z7reduce6ILj128EEvPiS0_,(.L_x_37 - _Z7reduce6ILj128EEvPiS0_)
        .other          _Z7reduce6ILj128EEvPiS0_,@"STO_CUDA_ENTRY STV_DEFAULT"
_Z7reduce6ILj128EEvPiS0_:
.text._Z7reduce6ILj128EEvPiS0_:
        /* <DEDUP_REMOVED lines=24> */
.L_x_22:
[----:B------:R-:W-:-:S04]  /*0180*/  SHF.R.U32.HI R7, RZ, 0x1, R4 ;  /* 0x00000001ff077819 */ /* 0x000fc80000011604 */
[----:B------:R-:W-:-:S13]  /*0190*/  ISETP.GE.U32.AND P1, PT, R2, R7, PT ;  /* 0x000000070200720c */ /* 0x000fda0003f26070 */
[----:B------:R-:W-:Y:S01]  /*01a0*/  @!P1 LEA R5, R7, R3, 0x2 ;  /* 0x0000000307059211 */ /* 0x000fe200078e10ff */
[----:B------:R-:W-:Y:S05]  /*01b0*/  @!P1 LDS R6, [R3] ;  /* 0x0000000003069984 */ /* 0x000fea0000000800 */
[----:B------:R-:W1:Y:S02]  /*01c0*/  @!P1 LDS R5, [R5] ;  /* 0x0000000005059984 */ /* 0x000e640000000800 */
[----:B-1----:R-:W-:-:S05]  /*01d0*/  @!P1 IMAD.IADD R6, R5, 0x1, R6 ;  /* 0x0000000105069824 */ /* 0x002fca00078e0206 */
[----:B------:R1:W-:Y:S01]  /*01e0*/  @!P1 STS [R3], R6 ;  /* 0x0000000603009388 */ /* 0x0003e20000000800 */
[----:B------:R-:W-:Y:S01]  /*01f0*/  BAR.SYNC.DEFER_BLOCKING 0x0 ;  /* 0x0000000000007b1d */ /* 0x000fe20000010000 */
[----:B------:R-:W-:Y:S02]  /*0200*/  ISETP.GT.U32.AND P1, PT, R4, 0x83, PT ;  /* 0x000000830400780c */ /* 0x000fe40003f24070 */
[----:B------:R-:W-:-:S11]  /*0210*/  MOV R4, R7 ;  /* 0x0000000700047202 */ /* 0x000fd60000000f00 */
[----:B-1----:R-:W-:Y:S05]  /*0220*/  @P1 BRA `(.L_x_22) ;  /* 0xfffffffc00d41947 */ /* 0x002fea000383ffff */
.L_x_21:
[----:B------:R-:W-:Y:S01]  /*0230*/  @!P0 LDS R4, [R3] ;  /* 0x0000000003048984 */ /* 0x000fe20000000800 */
[----:B------:R-:W-:-:S03]  /*0240*/  ISETP.GT.U32.AND P1, PT, R2, 0x1f, PT ;  /* 0x0000001f0200780c */ /* 0x000fc60003f24070 */
[----:B------:R-:W1:Y:S02]  /*0250*/  @!P0 LDS R5, [R3+0x100] ;  /* 0x0001000003058984 */ /* 0x000e640000000800 */
[----:B-1----:R-:W-:-:S05]  /*0260*/  @!P0 IMAD.IADD R4, R4, 0x1, R5 ;  /* 0x0000000104048824 */ /* 0x002fca00078e0205 */
[----:B------:R1:W-:Y:S01]  /*0270*/  @!P0 STS [R3], R4 ;  /* 0x0000000403008388 */ /* 0x0003e20000000800 */
[----:B------:R-:W-:Y:S06]  /*0280*/  BAR.SYNC.DEFER_BLOCKING 0x0 ;  /* 0x0000000000007b1d */ /* 0x000fec0000010000 */
[----:B------:R-:W-:Y:S05]  /*0290*/  @P1 EXIT ;  /* 0x000000000000194d */ /* 0x000fea0003800000 */
[----:B-1----:R-:W-:Y:S01]  /*02a0*/  LDS R4, [R3] ;  /* 0x0000000003047984 */ /* 0x002fe20000000800 */
        /* <DEDUP_REMOVED lines=33> */
.L_x_23:
        /* <DEDUP_REMOVED lines=12> */
.L_x_37:


//--------------------- .text._Z7reduce6ILj256EEvPiS0_ --------------------------
	.section	.text._Z7reduce6ILj256EEvPiS0_,"ax",@progbits
	.align	128
        .global         _Z7reduce6ILj256EEvPiS0_
        .type           _Z7reduce6ILj256EEvPiS0_,@function
        .size           _Z7reduce6ILj256EEvPiS0_,(.L_x_38 - _Z7reduce6ILj256EEvPiS0_)
        .other          _Z7reduce6ILj256EEvPiS0_,@"STO_CUDA_ENTRY STV_DEFAULT"
_Z7reduce6ILj256EEvPiS0_:
.text._Z7reduce6ILj256EEvPiS0_:
        /* <DEDUP_REMOVED lines=24> */
.L_x_25:
        /* <DEDUP_REMOVED lines=11> */
.L_x_24:
[----:B------:R-:W-:Y:S01]  /*0230*/  @!P0 LDS R4, [R3] ;  /* 0x0000000003048984 */ /* 0x000fe20000000800 */
[----:B------:R-:W-:-:S03]  /*0240*/  ISETP.GT.U32.AND P1, PT, R2, 0x3f, PT ;  /* 0x0000003f0200780c */ /* 0x000fc60003f24070 */
[----:B------:R-:W1:Y:S02]  /*0250*/  @!P0 LDS R5, [R3+0x200] ;  /* 0x0002000003058984 */ /* 0x000e640000000800 */
[----:B-1----:R-:W-:-:S05]  /*0260*/  @!P0 IMAD.IADD R4, R4, 0x1, R5 ;  /* 0x0000000104048824 */ /* 0x002fca00078e0205 */
[----:B------:R-:W-:Y:S01]  /*0270*/  @!P0 STS [R3], R4 ;  /* 0x0000000403008388 */ /* 0x000fe20000000800 */
[----:B------:R-:W-:Y:S01]  /*0280*/  BAR.SYNC.DEFER_BLOCKING 0x0 ;  /* 0x0000000000007b1d */ /* 0x000fe20000010000 */
[----:B------:R-:W-:-:S05]  /*0290*/  ISETP.GT.U32.AND P0, PT, R2, 0x1f, PT ;  /* 0x0000001f0200780c */ /* 0x000fca0003f04070 */
[----:B------:R-:W-:Y:S04]  /*02a0*/  @!P1 LDS R5, [R3] ;  /* 0x0000000003059984 */ /* 0x000fe80000000800 */
[----:B------:R-:W1:Y:S02]  /*02b0*/  @!P1 LDS R6, [R3+0x100] ;  /* 0x0001000003069984 */ /* 0x000e640000000800 */
[----:B-1----:R-:W-:-:S05]  /*02c0*/  @!P1 IADD3 R6, PT, PT, R5, R6, RZ ;  /* 0x0000000605069210 */ /* 0x002fca0007ffe0ff */
[----:B------:R1:W-:Y:S01]  /*02d0*/  @!P1 STS [R3], R6 ;  /* 0x0000000603009388 */ /* 0x0003e20000000800 */
[----:B------:R-:W-:Y:S06]  /*02e0*/  BAR.SYNC.DEFER_BLOCKING 0x0 ;  /* 0x0000000000007b1d */ /* 0x000fec0000010000 */
[----:B------:R-:W-:Y:S05]  /*02f0*/  @P0 EXIT ;  /* 0x000000000000094d */ /* 0x000fea0003800000 */
[----:B------:R-:W-:Y:S01]  /*0300*/  LDS R4, [R3] ;  /* 0x0000000003047984 */ /* 0x000fe20000000800 */
[----:B------:R-:W-:-:S03]  /*0310*/  ISETP.NE.AND P0, PT, R2, RZ, PT ;  /* 0x000000ff0200720c */ /* 0x000fc60003f05270 */
[----:B------:R-:W2:Y:S02]  /*0320*/  LDS R5, [R3+0x80] ;  /* 0x0000800003057984 */ /* 0x000ea40000000800 */
[----:B--2---:R-:W-:-:S05]  /*0330*/  IMAD.IADD R4, R4, 0x1, R5 ;  /* 0x0000000104047824 */ /* 0x004fca00078e0205 */
[----:B------:R-:W-:Y:S04]  /*0340*/  STS [R3], R4 ;  /* 0x0000000403007388 */ /* 0x000fe80000000800 */
[----:B------:R-:W-:Y:S04]  /*0350*/  LDS R5, [R3] ;  /* 0x0000000003057984 */ /* 0x000fe80000000800 */
[----:B-1----:R-:W1:Y:S02]  /*0360*/  LDS R6, [R3+0x40] ;  /* 0x0000400003067984 */ /* 0x002e640000000800 */
[----:B-1----:R-:W-:-:S05]  /*0370*/  IADD3 R6, PT, PT, R5, R6, RZ ;  /* 0x0000000605067210 */ /* 0x002fca0007ffe0ff */
[----:B------:R-:W-:Y:S04]  /*0380*/  STS [R3], R6 ;  /* 0x0000000603007388 */ /* 0x000fe80000000800 */
[----:B------:R-:W-:Y:S04]  /*0390*/  LDS R5, [R3] ;  /* 0x0000000003057984 */ /* 0x000fe80000000800 */
[----:B0-----:R-:W0:Y:S02]  /*03a0*/  LDS R8, [R3+0x20] ;  /* 0x0000200003087984 */ /* 0x001e240000000800 */
        /* <DEDUP_REMOVED lines=23> */
.L_x_26:
        /* <DEDUP_REMOVED lines=14> */
.L_x_38:


//--------------------- .text._Z7reduce6ILj512EEvPiS0_ --------------------------
	.section	.text._Z7reduce6ILj512EEvPiS0_,"ax",@progbits
	.align	128
        .global         _Z7reduce6ILj512EEvPiS0_
        .type           _Z7reduce6ILj512EEvPiS0_,@function
        .size           _Z7reduce6ILj512EEvPiS0_,(.L_x_39 - _Z7reduce6ILj512EEvPiS0_)
        .other          _Z7reduce6ILj512EEvPiS0_,@"STO_CUDA_ENTRY STV_DEFAULT"
_Z7reduce6ILj512EEvPiS0_:
.text._Z7reduce6ILj512EEvPiS0_:
        /* <DEDUP_REMOVED lines=24> */
.L_x_28:
        /* <DEDUP_REMOVED lines=11> */
.L_x_27:
[----:B------:R-:W-:Y:S01]  /*0230*/  @!P1 LDS R4, [R3] ;  /* 0x0000000003049984 */ /* 0x000fe20000000800 */
[----:B------:R-:W-:-:S03]  /*0240*/  ISETP.GT.U32.AND P0, PT, R2, 0x7f, PT ;  /* 0x0000007f0200780c */ /* 0x000fc60003f04070 */
[----:B------:R-:W1:Y:S02]  /*0250*/  @!P1 LDS R5, [R3+0x400] ;  /* 0x0004000003059984 */ /* 0x000e640000000800 */
[----:B-1----:R-:W-:-:S05]  /*0260*/  @!P1 IADD3 R4, PT, PT, R4, R5, RZ ;  /* 0x0000000504049210 */ /* 0x002fca0007ffe0ff */
[----:B------:R-:W-:Y:S01]  /*0270*/  @!P1 STS [R3], R4 ;  /* 0x0000000403009388 */ /* 0x000fe20000000800 */
[----:B------:R-:W-:Y:S01]  /*0280*/  BAR.SYNC.DEFER_BLOCKING 0x0 ;  /* 0x0000000000007b1d */ /* 0x000fe20000010000 */
[----:B------:R-:W-:-:S05]  /*0290*/  ISETP.GT.U32.AND P1, PT, R2, 0x3f, PT ;  /* 0x0000003f0200780c */ /* 0x000fca0003f24070 */
[----:B------:R-:W-:Y:S04]  /*02a0*/  @!P0 LDS R5, [R3] ;  /* 0x0000000003058984 */ /* 0x000fe80000000800 */
[----:B------:R-:W1:Y:S02]  /*02b0*/  @!P0 LDS R6, [R3+0x200] ;  /* 0x0002000003068984 */ /* 0x000e640000000800 */
[----:B-1----:R-:W-:-:S05]  /*02c0*/  @!P0 IMAD.IADD R6, R5, 0x1, R6 ;  /* 0x0000000105068824 */ /* 0x002fca00078e0206 */
[----:B------:R-:W-:Y:S01]  /*02d0*/  @!P0 STS [R3], R6 ;  /* 0x0000000603008388 */ /* 0x000fe20000000800 */
[----:B------:R-:W-:Y:S01]  /*02e0*/  BAR.SYNC.DEFER_BLOCKING 0x0 ;  /* 0x0000000000007b1d */ /* 0x000fe20000010000 */
[----:B------:R-:W-:-:S05]  /*02f0*/  ISETP.GT.U32.AND P0, PT, R2, 0x1f, PT ;  /* 0x0000001f0200780c */ /* 0x000fca0003f04070 */
[----:B------:R-:W-:Y:S04]  /*0300*/  @!P1 LDS R5, [R3] ;  /* 0x0000000003059984 */ /* 0x000fe80000000800 */
[----:B0-----:R-:W0:Y:S02]  /*0310*/  @!P1 LDS R8, [R3+0x100] ;  /* 0x0001000003089984 */ /* 0x001e240000000800 */
[----:B0-----:R-:W-:-:S05]  /*0320*/  @!P1 IADD3 R8, PT, PT, R5, R8, RZ ;  /* 0x0000000805089210 */ /* 0x001fca0007ffe0ff */
[----:B------:R0:W-:Y:S01]  /*0330*/  @!P1 STS [R3], R8 ;  /* 0x0000000803009388 */ /* 0x0001e20000000800 */
[----:B------:R-:W-:Y:S06]  /*0340*/  BAR.SYNC.DEFER_BLOCKING 0x0 ;  /* 0x0000000000007b1d */ /* 0x000fec0000010000 */
        /* <DEDUP_REMOVED lines=35> */
.L_x_29:
        /* <DEDUP_REMOVED lines=16> */
.L_x_39:


//--------------------- .nv.shared._Z7reduce6ILj1EEvPiS0_ --------------------------
	.section	.nv.shared._Z7reduce6ILj1EEvPiS0_,"aw",@nobits
	.sectionflags	@""
	.align	16
	.zero		1024


//--------------------- .nv.shared.reserved.0     --------------------------
	.section	.nv.shared.reserved.0,"aw",@nobits
	.weak		__nv_reservedSMEM_offset_0_alias
	.size		__nv_reservedSMEM_offset_0_alias, 0, 64
	.other		__nv_reservedSMEM_offset_0_alias,@"STO_CUDA_RESERVED_SHARED STV_DEFAULT"
__nv_reservedSMEM_offset_0_alias:
	.zero		0
	.zero		64


//--------------------- .nv.shared._Z7reduce6ILj2EEvPiS0_ --------------------------
	.section	.nv.shared._Z7reduce6ILj2EEvPiS0_,"aw",@nobits
	.sectionflags	@""
	.align	16
	.zero		1024


//--------------------- .nv.shared._Z7reduce6ILj4EEvPiS0_ --------------------------
	.section	.nv.shared._Z7reduce6ILj4EEvPiS0_,"aw",@nobits
	.sectionflags	@""
	.align	16
	.zero		1024


//--------------------- .nv.shared._Z7reduce6ILj8EEvPiS0_ --------------------------
	.section	.nv.shared._Z7reduce6ILj8EEvPiS0_,"aw",@nobits
	.sectionflags	@""
	.align	16
	.zero		1024


//--------------------- .nv.shared._Z7reduce6ILj16EEvPiS0_ --------------------------
	.section	.nv.shared._Z7reduce6ILj16EEvPiS0_,"aw",@nobits
	.sectionflags	@""
	.align	16
	.zero		1024


//--------------------- .nv.shared._Z7reduce6ILj32EEvPiS0_ --------------------------
	.section	.nv.shared._Z7reduce6ILj32EEvPiS0_,"aw",@nobits
	.sectionflags	@""
	.align	16
	.zero		1024


//--------------------- .nv.shared._Z7reduce6ILj64EEvPiS0_ --------------------------
	.section	.nv.shared._Z7reduce6ILj64EEvPiS0_,"aw",@nobits
	.sectionflags	@""
	.align	16
	.zero		1024


//--------------------- .nv.shared._Z7reduce6ILj128EEvPiS0_ --------------------------
	.section	.nv.shared._Z7reduce6ILj128EEvPiS0_,"aw",@nobits
	.sectionflags	@""
	.align	16
	.zero		1024


//--------------------- .nv.shared._Z7reduce6ILj256EEvPiS0_ --------------------------
	.section	.nv.shared._Z7reduce6ILj256EEvPiS0_,"aw",@nobits
	.sectionflags	@""
	.align	16
	.zero		1024


//--------------------- .nv.shared._Z7reduce6ILj512EEvPiS0_ --------------------------
	.section	.nv.shared._Z7reduce6ILj512EEvPiS0_,"aw",@nobits
	.sectionflags	@""
	.align	16
	.zero		1024


//--------------------- .nv.constant0._Z7reduce6ILj1EEvPiS0_ --------------------------
	.section	.nv.constant0._Z7reduce6ILj1EEvPiS0_,"a",@progbits
	.sectionflags	@""
	.align	4
.nv.constant0._Z7reduce6ILj1EEvPiS0_:
	.zero		912


//--------------------- .nv.constant0._Z7reduce6ILj2EEvPiS0_ --------------------------
	.section	.nv.constant0._Z7reduce6ILj2EEvPiS0_,"a",@progbits
	.sectionflags	@""
	.align	4
.nv.constant0._Z7reduce6ILj2EEvPiS0_:
	.zero		912


//--------------------- .nv.constant0._Z7reduce6ILj4EEvPiS0_ --------------------------
	.section	.nv.constant0._Z7reduce6ILj4EEvPiS0_,"a",@progbits
	.sectionflags	@""
	.align	4
.nv.constant0._Z7reduce6ILj4EEvPiS0_:
	.zero		912


//--------------------- .nv.constant0._Z7reduce6ILj8EEvPiS0_ --------------------------
	.section	.nv.constant0._Z7reduce6ILj8EEvPiS0_,"a",@progbits
	.sectionflags	@""
	.align	4
.nv.constant0._Z7reduce6ILj8EEvPiS0_:
	.zero		912


//--------------------- .nv.constant0._Z7reduce6ILj16EEvPiS0_ --------------------------
	.section	.nv.constant0._Z7reduce6ILj16EEvPiS0_,"a",@progbits
	.sectionflags	@""
	.align	4
.nv.constant0._Z7reduce6ILj16EEvPiS0_:
	.zero		912


//--------------------- .nv.constant0._Z7reduce6ILj32EEvPiS0_ --------------------------
	.section	.nv.constant0._Z7reduce6ILj32EEvPiS0_,"a",@progbits
	.sectionflags	@""
	.align	4
.nv.constant0._Z7reduce6ILj32EEvPiS0_:
	.zero		912


//--------------------- .nv.constant0._Z7reduce6ILj64EEvPiS0_ --------------------------
	.section	.nv.constant0._Z7reduce6ILj64EEvPiS0_,"a",@progbits
	.sectionflags	@""
	.align	4
.nv.constant0._Z7reduce6ILj64EEvPiS0_:
	.zero		912


//--------------------- .nv.constant0._Z7reduce6ILj128EEvPiS0_ --------------------------
	.section	.nv.constant0._Z7reduce6ILj128EEvPiS0_,"a",@progbits
	.sectionflags	@""
	.align	4
.nv.constant0._Z7reduce6ILj128EEvPiS0_:
	.zero		912


//--------------------- .nv.constant0._Z7reduce6ILj256EEvPiS0_ --------------------------
	.section	.nv.constant0._Z7reduce6ILj256EEvPiS0_,"a",@progbits
	.sectionflags	@""
	.align	4
.nv.constant0._Z7reduce6ILj256EEvPiS0_:
	.zero		912


//--------------------- .nv.constant0._Z7reduce6ILj512EEvPiS0_ --------------------------
	.section	.nv.constant0._Z7reduce6ILj512EEvPiS0_,"a",@progbits
	.sectionflags	@""
	.align	4
.nv.constant0._Z7reduce6ILj512EEvPiS0_:
	.zero		912


//--------------------- SYMBOLS --------------------------

	.type		.nv.reservedSmem.offset0,@object
	.size		.nv.reservedSmem.offset0,0x4
	.type		.nv.reservedSmem.cap,@object
	.size		.nv.reservedSmem.cap,0x4
